//
// Generated by NVIDIA NVVM Compiler
//
// Compiler Build ID: CL-36424714
// Cuda compilation tools, release 13.0, V13.0.88
// Based on NVVM 20.0.0
//

.version 9.0
.target sm_100
.address_size 64

	// .globl	_Z26atomic_node_updates_kernelP10AtomicNodePfPmPK12AtomicUpdatePKfjjj
// _ZZ29atomic_graph_traversal_kernelPK10AtomicNodePK10AtomicEdgePKjjPjS7_S7_mjjE5queue has been demoted
// _ZZ29atomic_graph_traversal_kernelPK10AtomicNodePK10AtomicEdgePKjjPjS7_S7_mjjE10queue_head has been demoted
// _ZZ29atomic_graph_traversal_kernelPK10AtomicNodePK10AtomicEdgePKjjPjS7_S7_mjjE10queue_tail has been demoted
// _ZZ29atomic_graph_traversal_kernelPK10AtomicNodePK10AtomicEdgePKjjPjS7_S7_mjjE13current_depth has been demoted

.visible .entry _Z26atomic_node_updates_kernelP10AtomicNodePfPmPK12AtomicUpdatePKfjjj(
	.param .u64 .ptr .align 1 _Z26atomic_node_updates_kernelP10AtomicNodePfPmPK12AtomicUpdatePKfjjj_param_0,
	.param .u64 .ptr .align 1 _Z26atomic_node_updates_kernelP10AtomicNodePfPmPK12AtomicUpdatePKfjjj_param_1,
	.param .u64 .ptr .align 1 _Z26atomic_node_updates_kernelP10AtomicNodePfPmPK12AtomicUpdatePKfjjj_param_2,
	.param .u64 .ptr .align 1 _Z26atomic_node_updates_kernelP10AtomicNodePfPmPK12AtomicUpdatePKfjjj_param_3,
	.param .u64 .ptr .align 1 _Z26atomic_node_updates_kernelP10AtomicNodePfPmPK12AtomicUpdatePKfjjj_param_4,
	.param .u32 _Z26atomic_node_updates_kernelP10AtomicNodePfPmPK12AtomicUpdatePKfjjj_param_5,
	.param .u32 _Z26atomic_node_updates_kernelP10AtomicNodePfPmPK12AtomicUpdatePKfjjj_param_6,
	.param .u32 _Z26atomic_node_updates_kernelP10AtomicNodePfPmPK12AtomicUpdatePKfjjj_param_7
)
{
	.reg .pred 	%p<13>;
	.reg .b32 	%r<51>;
	.reg .b64 	%rd<36>;

	ld.param.u64 	%rd8, [_Z26atomic_node_updates_kernelP10AtomicNodePfPmPK12AtomicUpdatePKfjjj_param_0];
	ld.param.u64 	%rd10, [_Z26atomic_node_updates_kernelP10AtomicNodePfPmPK12AtomicUpdatePKfjjj_param_1];
	ld.param.u64 	%rd11, [_Z26atomic_node_updates_kernelP10AtomicNodePfPmPK12AtomicUpdatePKfjjj_param_2];
	ld.param.u64 	%rd9, [_Z26atomic_node_updates_kernelP10AtomicNodePfPmPK12AtomicUpdatePKfjjj_param_3];
	ld.param.u64 	%rd12, [_Z26atomic_node_updates_kernelP10AtomicNodePfPmPK12AtomicUpdatePKfjjj_param_4];
	ld.param.u32 	%r24, [_Z26atomic_node_updates_kernelP10AtomicNodePfPmPK12AtomicUpdatePKfjjj_param_5];
	ld.param.u32 	%r22, [_Z26atomic_node_updates_kernelP10AtomicNodePfPmPK12AtomicUpdatePKfjjj_param_6];
	ld.param.u32 	%r23, [_Z26atomic_node_updates_kernelP10AtomicNodePfPmPK12AtomicUpdatePKfjjj_param_7];
	cvta.to.global.u64 	%rd1, %rd10;
	cvta.to.global.u64 	%rd2, %rd12;
	cvta.to.global.u64 	%rd3, %rd11;
	mov.u32 	%r25, %ctaid.x;
	mov.u32 	%r26, %ntid.x;
	mov.u32 	%r27, %tid.x;
	mad.lo.s32 	%r1, %r25, %r26, %r27;
	setp.ge.u32 	%p1, %r1, %r24;
	@%p1 bra 	$L__BB0_18;
	cvta.to.global.u64 	%rd13, %rd9;
	mul.wide.u32 	%rd14, %r1, 40;
	add.s64 	%rd4, %rd13, %rd14;
	ld.global.u32 	%r2, [%rd4+4];
	setp.ge.u32 	%p2, %r2, %r22;
	@%p2 bra 	$L__BB0_18;
	cvta.to.global.u64 	%rd15, %rd8;
	mul.wide.u32 	%rd16, %r2, 32;
	add.s64 	%rd5, %rd15, %rd16;
	ld.global.u32 	%r28, [%rd4];
	setp.eq.s32 	%p3, %r28, 1;
	@%p3 bra 	$L__BB0_11;
	setp.ne.s32 	%p4, %r28, 0;
	@%p4 bra 	$L__BB0_18;
	atom.global.exch.b32 	%r36, [%rd5], %r2;
	atom.global.exch.b32 	%r37, [%rd5+16], 0;
	ld.global.u64 	%rd27, [%rd4+24];
	atom.global.exch.b64 	%rd28, [%rd5+24], %rd27;
	ld.global.u32 	%r38, [%rd4+36];
	add.s32 	%r39, %r38, -1;
	setp.ge.u32 	%p9, %r39, %r23;
	@%p9 bra 	$L__BB0_18;
	ld.global.u32 	%r3, [%rd4+4];
	mul.wide.u32 	%rd29, %r3, 8;
	add.s64 	%rd30, %rd3, %rd29;
	atom.global.add.u64 	%rd6, [%rd30], 1;
	ld.global.u32 	%r47, [%rd4+36];
	setp.eq.s32 	%p10, %r47, 0;
	@%p10 bra 	$L__BB0_10;
	mul.lo.s32 	%r5, %r23, %r22;
	mul.lo.s32 	%r6, %r3, %r23;
	mov.b32 	%r46, 0;
$L__BB0_7:
	add.s32 	%r9, %r46, %r6;
	setp.ge.u32 	%p11, %r9, %r5;
	@%p11 bra 	$L__BB0_9;
	ld.global.u32 	%r41, [%rd4+32];
	add.s32 	%r42, %r41, %r46;
	mul.wide.u32 	%rd31, %r42, 4;
	add.s64 	%rd32, %rd2, %rd31;
	ld.global.u32 	%r43, [%rd32];
	mul.wide.u32 	%rd33, %r9, 4;
	add.s64 	%rd34, %rd1, %rd33;
	atom.global.exch.b32 	%r44, [%rd34], %r43;
	ld.global.u32 	%r47, [%rd4+36];
$L__BB0_9:
	add.s32 	%r46, %r46, 1;
	setp.lt.u32 	%p12, %r46, %r47;
	@%p12 bra 	$L__BB0_7;
$L__BB0_10:
	atom.global.exch.b64 	%rd35, [%rd5+8], %rd6;
	bra.uni 	$L__BB0_18;
$L__BB0_11:
	ld.global.u32 	%r29, [%rd4+36];
	add.s32 	%r30, %r29, -1;
	setp.ge.u32 	%p5, %r30, %r23;
	@%p5 bra 	$L__BB0_18;
	mul.wide.u32 	%rd17, %r2, 8;
	add.s64 	%rd18, %rd3, %rd17;
	atom.global.add.u64 	%rd7, [%rd18], 1;
	ld.global.u32 	%r50, [%rd4+36];
	setp.eq.s32 	%p6, %r50, 0;
	@%p6 bra 	$L__BB0_17;
	mul.lo.s32 	%r14, %r23, %r22;
	mul.lo.s32 	%r15, %r2, %r23;
	mov.b32 	%r49, 0;
$L__BB0_14:
	add.s32 	%r18, %r49, %r15;
	setp.ge.u32 	%p7, %r18, %r14;
	@%p7 bra 	$L__BB0_16;
	ld.global.u32 	%r32, [%rd4+32];
	add.s32 	%r33, %r32, %r49;
	mul.wide.u32 	%rd19, %r33, 4;
	add.s64 	%rd20, %rd2, %rd19;
	ld.global.u32 	%r34, [%rd20];
	mul.wide.u32 	%rd21, %r18, 4;
	add.s64 	%rd22, %rd1, %rd21;
	atom.global.exch.b32 	%r35, [%rd22], %r34;
	ld.global.u32 	%r50, [%rd4+36];
$L__BB0_16:
	add.s32 	%r49, %r49, 1;
	setp.lt.u32 	%p8, %r49, %r50;
	@%p8 bra 	$L__BB0_14;
$L__BB0_17:
	add.s64 	%rd23, %rd7, 1;
	atom.global.exch.b64 	%rd24, [%rd5+8], %rd23;
	ld.global.u64 	%rd25, [%rd4+24];
	atom.global.exch.b64 	%rd26, [%rd5+24], %rd25;
$L__BB0_18:
	ret;

}
	// .globl	_Z26atomic_edge_updates_kernelP10AtomicEdgePjPK12AtomicUpdatejjj
.visible .entry _Z26atomic_edge_updates_kernelP10AtomicEdgePjPK12AtomicUpdatejjj(
	.param .u64 .ptr .align 1 _Z26atomic_edge_updates_kernelP10AtomicEdgePjPK12AtomicUpdatejjj_param_0,
	.param .u64 .ptr .align 1 _Z26atomic_edge_updates_kernelP10AtomicEdgePjPK12AtomicUpdatejjj_param_1,
	.param .u64 .ptr .align 1 _Z26atomic_edge_updates_kernelP10AtomicEdgePjPK12AtomicUpdatejjj_param_2,
	.param .u32 _Z26atomic_edge_updates_kernelP10AtomicEdgePjPK12AtomicUpdatejjj_param_3,
	.param .u32 _Z26atomic_edge_updates_kernelP10AtomicEdgePjPK12AtomicUpdatejjj_param_4,
	.param .u32 _Z26atomic_edge_updates_kernelP10AtomicEdgePjPK12AtomicUpdatejjj_param_5
)
{
	.reg .pred 	%p<24>;
	.reg .b32 	%r<51>;
	.reg .b64 	%rd<24>;

	ld.param.u64 	%rd9, [_Z26atomic_edge_updates_kernelP10AtomicEdgePjPK12AtomicUpdatejjj_param_0];
	ld.param.u64 	%rd7, [_Z26atomic_edge_updates_kernelP10AtomicEdgePjPK12AtomicUpdatejjj_param_1];
	ld.param.u64 	%rd8, [_Z26atomic_edge_updates_kernelP10AtomicEdgePjPK12AtomicUpdatejjj_param_2];
	ld.param.u32 	%r18, [_Z26atomic_edge_updates_kernelP10AtomicEdgePjPK12AtomicUpdatejjj_param_3];
	ld.param.u32 	%r16, [_Z26atomic_edge_updates_kernelP10AtomicEdgePjPK12AtomicUpdatejjj_param_4];
	ld.param.u32 	%r17, [_Z26atomic_edge_updates_kernelP10AtomicEdgePjPK12AtomicUpdatejjj_param_5];
	cvta.to.global.u64 	%rd1, %rd9;
	mov.u32 	%r19, %ctaid.x;
	mov.u32 	%r20, %ntid.x;
	mov.u32 	%r21, %tid.x;
	mad.lo.s32 	%r1, %r19, %r20, %r21;
	setp.ge.u32 	%p1, %r1, %r18;
	@%p1 bra 	$L__BB1_26;
	cvta.to.global.u64 	%rd10, %rd8;
	mul.wide.u32 	%rd11, %r1, 40;
	add.s64 	%rd2, %rd10, %rd11;
	ld.global.u32 	%r2, [%rd2];
	setp.eq.s32 	%p2, %r2, 3;
	@%p2 bra 	$L__BB1_12;
	setp.ne.s32 	%p3, %r2, 2;
	@%p3 bra 	$L__BB1_19;
	setp.eq.s32 	%p9, %r16, 0;
	@%p9 bra 	$L__BB1_26;
	mov.b32 	%r47, 0;
$L__BB1_5:
	mul.wide.u32 	%rd15, %r47, 32;
	add.s64 	%rd16, %rd1, %rd15;
	add.s64 	%rd3, %rd16, 16;
	atom.relaxed.global.cas.b32 	%r30, [%rd16+16], 0, 1;
	setp.eq.s32 	%p10, %r30, 0;
	@%p10 bra 	$L__BB1_7;
	add.s32 	%r47, %r47, 1;
	setp.eq.s32 	%p11, %r47, %r16;
	@%p11 bra 	$L__BB1_26;
	bra.uni 	$L__BB1_5;
$L__BB1_7:
	ld.global.u32 	%r32, [%rd2+8];
	atom.global.exch.b32 	%r33, [%rd3+-16], %r32;
	ld.global.u32 	%r34, [%rd2+12];
	atom.global.exch.b32 	%r35, [%rd3+-12], %r34;
	ld.global.u32 	%r36, [%rd2+16];
	atom.global.exch.b32 	%r37, [%rd3+-4], %r36;
	ld.global.u64 	%rd17, [%rd2+24];
	atom.global.exch.b64 	%rd18, [%rd3+8], %rd17;
	ld.global.u32 	%r38, [%rd2+8];
	shl.b32 	%r5, %r38, 6;
	shl.b32 	%r6, %r17, 6;
	cvta.to.global.u64 	%rd4, %rd7;
	mov.b32 	%r48, 0;
$L__BB1_8:
	add.s32 	%r8, %r48, %r5;
	setp.ge.u32 	%p12, %r8, %r6;
	@%p12 bra 	$L__BB1_10;
	mul.wide.u32 	%rd19, %r8, 4;
	add.s64 	%rd20, %rd4, %rd19;
	ld.global.u32 	%r39, [%rd2+12];
	atom.relaxed.global.cas.b32 	%r40, [%rd20], 0, %r39;
	setp.eq.s32 	%p14, %r40, 0;
	setp.gt.u32 	%p15, %r48, 62;
	or.pred  	%p16, %p14, %p15;
	@%p16 bra 	$L__BB1_26;
	bra.uni 	$L__BB1_11;
$L__BB1_10:
	setp.gt.u32 	%p13, %r48, 62;
	@%p13 bra 	$L__BB1_26;
$L__BB1_11:
	add.s32 	%r48, %r48, 1;
	bra.uni 	$L__BB1_8;
$L__BB1_12:
	setp.eq.s32 	%p4, %r16, 0;
	@%p4 bra 	$L__BB1_26;
	ld.global.u32 	%r10, [%rd2+8];
	mov.b32 	%r49, 0;
$L__BB1_14:
	mul.wide.u32 	%rd12, %r49, 32;
	add.s64 	%rd5, %rd1, %rd12;
	ld.global.u32 	%r23, [%rd5];
	setp.ne.s32 	%p5, %r23, %r10;
	@%p5 bra 	$L__BB1_18;
	ld.global.u32 	%r24, [%rd5+4];
	ld.global.u32 	%r25, [%rd2+12];
	setp.ne.s32 	%p6, %r24, %r25;
	@%p6 bra 	$L__BB1_18;
	ld.global.u32 	%r26, [%rd5+16];
	setp.ne.s32 	%p7, %r26, 1;
	@%p7 bra 	$L__BB1_18;
	ld.global.u32 	%r27, [%rd2+16];
	atom.global.exch.b32 	%r28, [%rd5+12], %r27;
	ld.global.u64 	%rd13, [%rd2+24];
	atom.global.exch.b64 	%rd14, [%rd5+24], %rd13;
	bra.uni 	$L__BB1_26;
$L__BB1_18:
	add.s32 	%r49, %r49, 1;
	setp.eq.s32 	%p8, %r49, %r16;
	@%p8 bra 	$L__BB1_26;
	bra.uni 	$L__BB1_14;
$L__BB1_19:
	setp.ne.s32 	%p17, %r2, 4;
	setp.eq.s32 	%p18, %r16, 0;
	or.pred  	%p19, %p17, %p18;
	@%p19 bra 	$L__BB1_26;
	ld.global.u32 	%r13, [%rd2+8];
	mov.b32 	%r50, 0;
$L__BB1_21:
	mul.wide.u32 	%rd21, %r50, 32;
	add.s64 	%rd6, %rd1, %rd21;
	ld.global.u32 	%r42, [%rd6];
	setp.ne.s32 	%p20, %r42, %r13;
	@%p20 bra 	$L__BB1_25;
	ld.global.u32 	%r43, [%rd6+4];
	ld.global.u32 	%r44, [%rd2+12];
	setp.ne.s32 	%p21, %r43, %r44;
	@%p21 bra 	$L__BB1_25;
	ld.global.u32 	%r45, [%rd6+16];
	setp.ne.s32 	%p22, %r45, 1;
	@%p22 bra 	$L__BB1_25;
	atom.global.exch.b32 	%r46, [%rd6+16], 0;
	ld.global.u64 	%rd22, [%rd2+24];
	atom.global.exch.b64 	%rd23, [%rd6+24], %rd22;
	bra.uni 	$L__BB1_26;
$L__BB1_25:
	add.s32 	%r50, %r50, 1;
	setp.ne.s32 	%p23, %r50, %r16;
	@%p23 bra 	$L__BB1_21;
$L__BB1_26:
	ret;

}
	// .globl	_Z31atomic_similarity_search_kernelPKfPKmS0_PjS2_jjj
.visible .entry _Z31atomic_similarity_search_kernelPKfPKmS0_PjS2_jjj(
	.param .u64 .ptr .align 1 _Z31atomic_similarity_search_kernelPKfPKmS0_PjS2_jjj_param_0,
	.param .u64 .ptr .align 1 _Z31atomic_similarity_search_kernelPKfPKmS0_PjS2_jjj_param_1,
	.param .u64 .ptr .align 1 _Z31atomic_similarity_search_kernelPKfPKmS0_PjS2_jjj_param_2,
	.param .u64 .ptr .align 1 _Z31atomic_similarity_search_kernelPKfPKmS0_PjS2_jjj_param_3,
	.param .u64 .ptr .align 1 _Z31atomic_similarity_search_kernelPKfPKmS0_PjS2_jjj_param_4,
	.param .u32 _Z31atomic_similarity_search_kernelPKfPKmS0_PjS2_jjj_param_5,
	.param .u32 _Z31atomic_similarity_search_kernelPKfPKmS0_PjS2_jjj_param_6,
	.param .u32 _Z31atomic_similarity_search_kernelPKfPKmS0_PjS2_jjj_param_7
)
{
	.reg .pred 	%p<34>;
	.reg .b32 	%r<50>;
	.reg .b32 	%f<220>;
	.reg .b64 	%rd<55>;

	ld.param.u64 	%rd11, [_Z31atomic_similarity_search_kernelPKfPKmS0_PjS2_jjj_param_0];
	ld.param.u64 	%rd8, [_Z31atomic_similarity_search_kernelPKfPKmS0_PjS2_jjj_param_1];
	ld.param.u64 	%rd12, [_Z31atomic_similarity_search_kernelPKfPKmS0_PjS2_jjj_param_2];
	ld.param.u64 	%rd9, [_Z31atomic_similarity_search_kernelPKfPKmS0_PjS2_jjj_param_3];
	ld.param.u64 	%rd10, [_Z31atomic_similarity_search_kernelPKfPKmS0_PjS2_jjj_param_4];
	ld.param.u32 	%r31, [_Z31atomic_similarity_search_kernelPKfPKmS0_PjS2_jjj_param_5];
	ld.param.u32 	%r32, [_Z31atomic_similarity_search_kernelPKfPKmS0_PjS2_jjj_param_6];
	ld.param.u32 	%r33, [_Z31atomic_similarity_search_kernelPKfPKmS0_PjS2_jjj_param_7];
	cvta.to.global.u64 	%rd1, %rd12;
	cvta.to.global.u64 	%rd2, %rd11;
	mov.u32 	%r34, %ctaid.x;
	mov.u32 	%r35, %ntid.x;
	mov.u32 	%r36, %tid.x;
	mad.lo.s32 	%r1, %r34, %r35, %r36;
	setp.ge.u32 	%p1, %r1, %r31;
	@%p1 bra 	$L__BB2_49;
	cvta.to.global.u64 	%rd13, %rd8;
	cvta.to.global.u64 	%rd14, %rd10;
	mul.wide.u32 	%rd15, %r1, 8;
	add.s64 	%rd16, %rd13, %rd15;
	ld.global.u64 	%rd17, [%rd16];
	ld.global.u64 	%rd18, [%rd14];
	setp.gt.u64 	%p2, %rd17, %rd18;
	@%p2 bra 	$L__BB2_49;
	mul.lo.s32 	%r2, %r32, %r1;
	setp.eq.s32 	%p3, %r32, 0;
	mov.f32 	%f157, 0f00000000;
	mov.f32 	%f158, %f157;
	mov.f32 	%f159, %f157;
	@%p3 bra 	$L__BB2_43;
	mul.lo.s32 	%r3, %r32, %r31;
	and.b32  	%r4, %r32, 7;
	setp.lt.u32 	%p4, %r32, 8;
	mov.f32 	%f159, 0f00000000;
	mov.b32 	%r47, 0;
	mov.f32 	%f158, %f159;
	mov.f32 	%f157, %f159;
	@%p4 bra 	$L__BB2_22;
	and.b32  	%r47, %r32, -8;
	mov.f32 	%f159, 0f00000000;
	mov.b32 	%r45, 0;
$L__BB2_5:
	.pragma "nounroll";
	add.s32 	%r7, %r45, %r2;
	setp.ge.u32 	%p5, %r7, %r3;
	mul.wide.u32 	%rd19, %r45, 4;
	add.s64 	%rd3, %rd1, %rd19;
	@%p5 bra 	$L__BB2_7;
	mul.wide.u32 	%rd20, %r7, 4;
	add.s64 	%rd21, %rd2, %rd20;
	ld.global.f32 	%f117, [%rd21];
	ld.global.f32 	%f118, [%rd3];
	fma.rn.f32 	%f157, %f117, %f118, %f157;
	fma.rn.f32 	%f158, %f117, %f117, %f158;
	fma.rn.f32 	%f159, %f118, %f118, %f159;
$L__BB2_7:
	add.s32 	%r8, %r7, 1;
	setp.ge.u32 	%p6, %r8, %r3;
	@%p6 bra 	$L__BB2_9;
	mul.wide.u32 	%rd22, %r8, 4;
	add.s64 	%rd23, %rd2, %rd22;
	ld.global.f32 	%f119, [%rd23];
	ld.global.f32 	%f120, [%rd3+4];
	fma.rn.f32 	%f157, %f119, %f120, %f157;
	fma.rn.f32 	%f158, %f119, %f119, %f158;
	fma.rn.f32 	%f159, %f120, %f120, %f159;
$L__BB2_9:
	add.s32 	%r9, %r7, 2;
	setp.ge.u32 	%p7, %r9, %r3;
	@%p7 bra 	$L__BB2_11;
	mul.wide.u32 	%rd24, %r9, 4;
	add.s64 	%rd25, %rd2, %rd24;
	ld.global.f32 	%f121, [%rd25];
	ld.global.f32 	%f122, [%rd3+8];
	fma.rn.f32 	%f157, %f121, %f122, %f157;
	fma.rn.f32 	%f158, %f121, %f121, %f158;
	fma.rn.f32 	%f159, %f122, %f122, %f159;
$L__BB2_11:
	add.s32 	%r10, %r7, 3;
	setp.ge.u32 	%p8, %r10, %r3;
	@%p8 bra 	$L__BB2_13;
	mul.wide.u32 	%rd26, %r10, 4;
	add.s64 	%rd27, %rd2, %rd26;
	ld.global.f32 	%f123, [%rd27];
	ld.global.f32 	%f124, [%rd3+12];
	fma.rn.f32 	%f157, %f123, %f124, %f157;
	fma.rn.f32 	%f158, %f123, %f123, %f158;
	fma.rn.f32 	%f159, %f124, %f124, %f159;
$L__BB2_13:
	add.s32 	%r11, %r7, 4;
	setp.ge.u32 	%p9, %r11, %r3;
	@%p9 bra 	$L__BB2_15;
	mul.wide.u32 	%rd28, %r11, 4;
	add.s64 	%rd29, %rd2, %rd28;
	ld.global.f32 	%f125, [%rd29];
	ld.global.f32 	%f126, [%rd3+16];
	fma.rn.f32 	%f157, %f125, %f126, %f157;
	fma.rn.f32 	%f158, %f125, %f125, %f158;
	fma.rn.f32 	%f159, %f126, %f126, %f159;
$L__BB2_15:
	add.s32 	%r12, %r7, 5;
	setp.ge.u32 	%p10, %r12, %r3;
	@%p10 bra 	$L__BB2_17;
	mul.wide.u32 	%rd30, %r12, 4;
	add.s64 	%rd31, %rd2, %rd30;
	ld.global.f32 	%f127, [%rd31];
	ld.global.f32 	%f128, [%rd3+20];
	fma.rn.f32 	%f157, %f127, %f128, %f157;
	fma.rn.f32 	%f158, %f127, %f127, %f158;
	fma.rn.f32 	%f159, %f128, %f128, %f159;
$L__BB2_17:
	add.s32 	%r13, %r7, 6;
	setp.ge.u32 	%p11, %r13, %r3;
	@%p11 bra 	$L__BB2_19;
	mul.wide.u32 	%rd32, %r13, 4;
	add.s64 	%rd33, %rd2, %rd32;
	ld.global.f32 	%f129, [%rd33];
	ld.global.f32 	%f130, [%rd3+24];
	fma.rn.f32 	%f157, %f129, %f130, %f157;
	fma.rn.f32 	%f158, %f129, %f129, %f158;
	fma.rn.f32 	%f159, %f130, %f130, %f159;
$L__BB2_19:
	add.s32 	%r14, %r7, 7;
	setp.ge.u32 	%p12, %r14, %r3;
	@%p12 bra 	$L__BB2_21;
	mul.wide.u32 	%rd34, %r14, 4;
	add.s64 	%rd35, %rd2, %rd34;
	ld.global.f32 	%f131, [%rd35];
	ld.global.f32 	%f132, [%rd3+28];
	fma.rn.f32 	%f157, %f131, %f132, %f157;
	fma.rn.f32 	%f158, %f131, %f131, %f158;
	fma.rn.f32 	%f159, %f132, %f132, %f159;
$L__BB2_21:
	add.s32 	%r45, %r45, 8;
	setp.ne.s32 	%p13, %r45, %r47;
	@%p13 bra 	$L__BB2_5;
$L__BB2_22:
	setp.eq.s32 	%p14, %r4, 0;
	@%p14 bra 	$L__BB2_43;
	and.b32  	%r17, %r32, 3;
	setp.lt.u32 	%p15, %r4, 4;
	@%p15 bra 	$L__BB2_33;
	add.s32 	%r18, %r47, %r2;
	setp.ge.u32 	%p16, %r18, %r3;
	mul.wide.u32 	%rd36, %r47, 4;
	add.s64 	%rd4, %rd1, %rd36;
	@%p16 bra 	$L__BB2_26;
	mul.wide.u32 	%rd37, %r18, 4;
	add.s64 	%rd38, %rd2, %rd37;
	ld.global.f32 	%f134, [%rd38];
	ld.global.f32 	%f135, [%rd4];
	fma.rn.f32 	%f157, %f134, %f135, %f157;
	fma.rn.f32 	%f158, %f134, %f134, %f158;
	fma.rn.f32 	%f159, %f135, %f135, %f159;
$L__BB2_26:
	add.s32 	%r19, %r18, 1;
	setp.ge.u32 	%p17, %r19, %r3;
	@%p17 bra 	$L__BB2_28;
	mul.wide.u32 	%rd39, %r19, 4;
	add.s64 	%rd40, %rd2, %rd39;
	ld.global.f32 	%f136, [%rd40];
	ld.global.f32 	%f137, [%rd4+4];
	fma.rn.f32 	%f157, %f136, %f137, %f157;
	fma.rn.f32 	%f158, %f136, %f136, %f158;
	fma.rn.f32 	%f159, %f137, %f137, %f159;
$L__BB2_28:
	add.s32 	%r20, %r18, 2;
	setp.ge.u32 	%p18, %r20, %r3;
	@%p18 bra 	$L__BB2_30;
	mul.wide.u32 	%rd41, %r20, 4;
	add.s64 	%rd42, %rd2, %rd41;
	ld.global.f32 	%f138, [%rd42];
	ld.global.f32 	%f139, [%rd4+8];
	fma.rn.f32 	%f157, %f138, %f139, %f157;
	fma.rn.f32 	%f158, %f138, %f138, %f158;
	fma.rn.f32 	%f159, %f139, %f139, %f159;
$L__BB2_30:
	add.s32 	%r21, %r18, 3;
	setp.ge.u32 	%p19, %r21, %r3;
	@%p19 bra 	$L__BB2_32;
	mul.wide.u32 	%rd43, %r21, 4;
	add.s64 	%rd44, %rd2, %rd43;
	ld.global.f32 	%f140, [%rd44];
	ld.global.f32 	%f141, [%rd4+12];
	fma.rn.f32 	%f157, %f140, %f141, %f157;
	fma.rn.f32 	%f158, %f140, %f140, %f158;
	fma.rn.f32 	%f159, %f141, %f141, %f159;
$L__BB2_32:
	add.s32 	%r47, %r47, 4;
$L__BB2_33:
	setp.eq.s32 	%p20, %r17, 0;
	@%p20 bra 	$L__BB2_43;
	setp.eq.s32 	%p21, %r17, 1;
	@%p21 bra 	$L__BB2_40;
	add.s32 	%r24, %r47, %r2;
	setp.ge.u32 	%p22, %r24, %r3;
	mul.wide.u32 	%rd45, %r47, 4;
	add.s64 	%rd5, %rd1, %rd45;
	@%p22 bra 	$L__BB2_37;
	mul.wide.u32 	%rd46, %r24, 4;
	add.s64 	%rd47, %rd2, %rd46;
	ld.global.f32 	%f143, [%rd47];
	ld.global.f32 	%f144, [%rd5];
	fma.rn.f32 	%f157, %f143, %f144, %f157;
	fma.rn.f32 	%f158, %f143, %f143, %f158;
	fma.rn.f32 	%f159, %f144, %f144, %f159;
$L__BB2_37:
	add.s32 	%r25, %r24, 1;
	setp.ge.u32 	%p23, %r25, %r3;
	@%p23 bra 	$L__BB2_39;
	mul.wide.u32 	%rd48, %r25, 4;
	add.s64 	%rd49, %rd2, %rd48;
	ld.global.f32 	%f145, [%rd49];
	ld.global.f32 	%f146, [%rd5+4];
	fma.rn.f32 	%f157, %f145, %f146, %f157;
	fma.rn.f32 	%f158, %f145, %f145, %f158;
	fma.rn.f32 	%f159, %f146, %f146, %f159;
$L__BB2_39:
	add.s32 	%r47, %r47, 2;
$L__BB2_40:
	and.b32  	%r39, %r32, 1;
	setp.eq.b32 	%p24, %r39, 1;
	not.pred 	%p25, %p24;
	@%p25 bra 	$L__BB2_43;
	add.s32 	%r28, %r47, %r2;
	setp.ge.u32 	%p26, %r28, %r3;
	@%p26 bra 	$L__BB2_43;
	mul.wide.u32 	%rd50, %r28, 4;
	add.s64 	%rd51, %rd2, %rd50;
	ld.global.f32 	%f147, [%rd51];
	mul.wide.u32 	%rd52, %r47, 4;
	add.s64 	%rd53, %rd1, %rd52;
	ld.global.f32 	%f148, [%rd53];
	fma.rn.f32 	%f157, %f147, %f148, %f157;
	fma.rn.f32 	%f158, %f147, %f147, %f158;
	fma.rn.f32 	%f159, %f148, %f148, %f159;
$L__BB2_43:
	sqrt.rn.f32 	%f149, %f158;
	sqrt.rn.f32 	%f150, %f159;
	mul.f32 	%f151, %f149, %f150;
	setp.gt.f32 	%p27, %f151, 0f322BCC77;
	div.rn.f32 	%f152, %f157, %f151;
	selp.f32 	%f112, %f152, 0f00000000, %p27;
	setp.leu.f32 	%p28, %f112, 0f3F000000;
	setp.eq.s32 	%p29, %r33, 0;
	or.pred  	%p30, %p28, %p29;
	@%p30 bra 	$L__BB2_49;
	cvta.to.global.u64 	%rd6, %rd9;
	mov.b32 	%r49, 0;
$L__BB2_45:
	shl.b32 	%r41, %r49, 1;
	mul.wide.u32 	%rd54, %r41, 4;
	add.s64 	%rd7, %rd6, %rd54;
	ld.global.f32 	%f153, [%rd7+4];
	setp.leu.f32 	%p31, %f112, %f153;
	@%p31 bra 	$L__BB2_48;
	atom.relaxed.global.cas.b32 	%r42, [%rd7], 0, %r1;
	setp.ne.s32 	%p32, %r42, 0;
	@%p32 bra 	$L__BB2_48;
	mov.b32 	%r43, %f112;
	atom.global.exch.b32 	%r44, [%rd7+4], %r43;
	bra.uni 	$L__BB2_49;
$L__BB2_48:
	add.s32 	%r49, %r49, 1;
	setp.ne.s32 	%p33, %r49, %r33;
	@%p33 bra 	$L__BB2_45;
$L__BB2_49:
	ret;

}
	// .globl	_Z29atomic_graph_traversal_kernelPK10AtomicNodePK10AtomicEdgePKjjPjS7_S7_mjj
.visible .entry _Z29atomic_graph_traversal_kernelPK10AtomicNodePK10AtomicEdgePKjjPjS7_S7_mjj(
	.param .u64 .ptr .align 1 _Z29atomic_graph_traversal_kernelPK10AtomicNodePK10AtomicEdgePKjjPjS7_S7_mjj_param_0,
	.param .u64 .ptr .align 1 _Z29atomic_graph_traversal_kernelPK10AtomicNodePK10AtomicEdgePKjjPjS7_S7_mjj_param_1,
	.param .u64 .ptr .align 1 _Z29atomic_graph_traversal_kernelPK10AtomicNodePK10AtomicEdgePKjjPjS7_S7_mjj_param_2,
	.param .u32 _Z29atomic_graph_traversal_kernelPK10AtomicNodePK10AtomicEdgePKjjPjS7_S7_mjj_param_3,
	.param .u64 .ptr .align 1 _Z29atomic_graph_traversal_kernelPK10AtomicNodePK10AtomicEdgePKjjPjS7_S7_mjj_param_4,
	.param .u64 .ptr .align 1 _Z29atomic_graph_traversal_kernelPK10AtomicNodePK10AtomicEdgePKjjPjS7_S7_mjj_param_5,
	.param .u64 .ptr .align 1 _Z29atomic_graph_traversal_kernelPK10AtomicNodePK10AtomicEdgePKjjPjS7_S7_mjj_param_6,
	.param .u64 _Z29atomic_graph_traversal_kernelPK10AtomicNodePK10AtomicEdgePKjjPjS7_S7_mjj_param_7,
	.param .u32 _Z29atomic_graph_traversal_kernelPK10AtomicNodePK10AtomicEdgePKjjPjS7_S7_mjj_param_8,
	.param .u32 _Z29atomic_graph_traversal_kernelPK10AtomicNodePK10AtomicEdgePKjjPjS7_S7_mjj_param_9
)
{
	.reg .pred 	%p<60>;
	.reg .b32 	%r<100>;
	.reg .b64 	%rd<43>;
	// demoted variable
	.shared .align 4 .b8 _ZZ29atomic_graph_traversal_kernelPK10AtomicNodePK10AtomicEdgePKjjPjS7_S7_mjjE5queue[1024];
	// demoted variable
	.shared .align 4 .u32 _ZZ29atomic_graph_traversal_kernelPK10AtomicNodePK10AtomicEdgePKjjPjS7_S7_mjjE10queue_head;
	// demoted variable
	.shared .align 4 .u32 _ZZ29atomic_graph_traversal_kernelPK10AtomicNodePK10AtomicEdgePKjjPjS7_S7_mjjE10queue_tail;
	// demoted variable
	.shared .align 4 .u32 _ZZ29atomic_graph_traversal_kernelPK10AtomicNodePK10AtomicEdgePKjjPjS7_S7_mjjE13current_depth;
	ld.param.u64 	%rd9, [_Z29atomic_graph_traversal_kernelPK10AtomicNodePK10AtomicEdgePKjjPjS7_S7_mjj_param_0];
	ld.param.u64 	%rd10, [_Z29atomic_graph_traversal_kernelPK10AtomicNodePK10AtomicEdgePKjjPjS7_S7_mjj_param_2];
	ld.param.u32 	%r41, [_Z29atomic_graph_traversal_kernelPK10AtomicNodePK10AtomicEdgePKjjPjS7_S7_mjj_param_3];
	ld.param.u64 	%rd13, [_Z29atomic_graph_traversal_kernelPK10AtomicNodePK10AtomicEdgePKjjPjS7_S7_mjj_param_4];
	ld.param.u64 	%rd11, [_Z29atomic_graph_traversal_kernelPK10AtomicNodePK10AtomicEdgePKjjPjS7_S7_mjj_param_5];
	ld.param.u64 	%rd14, [_Z29atomic_graph_traversal_kernelPK10AtomicNodePK10AtomicEdgePKjjPjS7_S7_mjj_param_6];
	ld.param.u64 	%rd12, [_Z29atomic_graph_traversal_kernelPK10AtomicNodePK10AtomicEdgePKjjPjS7_S7_mjj_param_7];
	ld.param.u32 	%r42, [_Z29atomic_graph_traversal_kernelPK10AtomicNodePK10AtomicEdgePKjjPjS7_S7_mjj_param_8];
	ld.param.u32 	%r43, [_Z29atomic_graph_traversal_kernelPK10AtomicNodePK10AtomicEdgePKjjPjS7_S7_mjj_param_9];
	cvta.to.global.u64 	%rd1, %rd13;
	cvta.to.global.u64 	%rd2, %rd14;
	mov.u32 	%r1, %tid.x;
	setp.ne.s32 	%p1, %r1, 0;
	@%p1 bra 	$L__BB3_2;
	mov.b32 	%r44, 0;
	st.shared.u32 	[_ZZ29atomic_graph_traversal_kernelPK10AtomicNodePK10AtomicEdgePKjjPjS7_S7_mjjE10queue_head], %r44;
	mov.b32 	%r45, 1;
	st.shared.u32 	[_ZZ29atomic_graph_traversal_kernelPK10AtomicNodePK10AtomicEdgePKjjPjS7_S7_mjjE10queue_tail], %r45;
	st.shared.u32 	[_ZZ29atomic_graph_traversal_kernelPK10AtomicNodePK10AtomicEdgePKjjPjS7_S7_mjjE5queue], %r41;
	st.shared.u32 	[_ZZ29atomic_graph_traversal_kernelPK10AtomicNodePK10AtomicEdgePKjjPjS7_S7_mjjE13current_depth], %r44;
	st.global.u32 	[%rd2], %r44;
$L__BB3_2:
	setp.ge.u32 	%p2, %r1, %r42;
	@%p2 bra 	$L__BB3_5;
	mov.u32 	%r2, %ntid.x;
	mov.u32 	%r94, %r1;
$L__BB3_4:
	mul.wide.u32 	%rd15, %r94, 4;
	add.s64 	%rd16, %rd1, %rd15;
	mov.b32 	%r46, 0;
	st.global.u32 	[%rd16], %r46;
	add.s32 	%r94, %r94, %r2;
	setp.lt.u32 	%p3, %r94, %r42;
	@%p3 bra 	$L__BB3_4;
$L__BB3_5:
	bar.sync 	0;
	setp.ge.u32 	%p4, %r41, %r42;
	@%p4 bra 	$L__BB3_7;
	mul.wide.u32 	%rd17, %r41, 4;
	add.s64 	%rd18, %rd1, %rd17;
	atom.global.exch.b32 	%r47, [%rd18], 1;
$L__BB3_7:
	bar.sync 	0;
	ld.shared.u32 	%r95, [_ZZ29atomic_graph_traversal_kernelPK10AtomicNodePK10AtomicEdgePKjjPjS7_S7_mjjE10queue_head];
	ld.shared.u32 	%r96, [_ZZ29atomic_graph_traversal_kernelPK10AtomicNodePK10AtomicEdgePKjjPjS7_S7_mjjE10queue_tail];
	setp.ge.u32 	%p5, %r95, %r96;
	ld.shared.u32 	%r48, [_ZZ29atomic_graph_traversal_kernelPK10AtomicNodePK10AtomicEdgePKjjPjS7_S7_mjjE13current_depth];
	setp.ge.u32 	%p6, %r48, %r43;
	or.pred  	%p7, %p5, %p6;
	@%p7 bra 	$L__BB3_55;
	shl.b32 	%r7, %r42, 6;
	mov.u32 	%r8, %ntid.x;
	neg.s32 	%r9, %r7;
	cvta.to.global.u64 	%rd19, %rd10;
	add.s64 	%rd3, %rd19, 16;
	cvta.to.global.u64 	%rd4, %rd9;
	cvta.to.global.u64 	%rd5, %rd11;
$L__BB3_9:
	sub.s32 	%r12, %r96, %r95;
	setp.ge.u32 	%p8, %r1, %r12;
	@%p8 bra 	$L__BB3_52;
	mov.u32 	%r97, %r1;
$L__BB3_11:
	add.s32 	%r14, %r95, %r97;
	ld.shared.u32 	%r50, [_ZZ29atomic_graph_traversal_kernelPK10AtomicNodePK10AtomicEdgePKjjPjS7_S7_mjjE10queue_tail];
	setp.ge.u32 	%p9, %r14, %r50;
	@%p9 bra 	$L__BB3_52;
	shl.b32 	%r51, %r14, 2;
	mov.u32 	%r52, _ZZ29atomic_graph_traversal_kernelPK10AtomicNodePK10AtomicEdgePKjjPjS7_S7_mjjE5queue;
	add.s32 	%r53, %r52, %r51;
	ld.shared.u32 	%r15, [%r53];
	setp.ge.u32 	%p10, %r15, %r42;
	@%p10 bra 	$L__BB3_51;
	mul.wide.u32 	%rd20, %r15, 32;
	add.s64 	%rd21, %rd4, %rd20;
	ld.global.u64 	%rd22, [%rd21+24];
	setp.gt.u64 	%p11, %rd22, %rd12;
	@%p11 bra 	$L__BB3_51;
	atom.global.add.u32 	%r16, [%rd2], 1;
	setp.ge.u32 	%p12, %r16, %r43;
	@%p12 bra 	$L__BB3_16;
	mul.wide.u32 	%rd23, %r16, 4;
	add.s64 	%rd24, %rd5, %rd23;
	st.global.u32 	[%rd24], %r15;
$L__BB3_16:
	shl.b32 	%r55, %r15, 6;
	min.u32 	%r56, %r55, %r7;
	add.s32 	%r98, %r9, %r56;
	mul.wide.u32 	%rd25, %r55, 4;
	add.s64 	%rd42, %rd3, %rd25;
	mov.b32 	%r99, 0;
$L__BB3_17:
	setp.eq.s32 	%p13, %r98, 0;
	@%p13 bra 	$L__BB3_51;
	ld.global.u32 	%r20, [%rd42+-16];
	setp.eq.s32 	%p14, %r20, 0;
	setp.ge.u32 	%p15, %r20, %r42;
	or.pred  	%p16, %p14, %p15;
	@%p16 bra 	$L__BB3_22;
	mul.wide.u32 	%rd26, %r20, 4;
	add.s64 	%rd27, %rd1, %rd26;
	atom.relaxed.global.cas.b32 	%r57, [%rd27], 0, 1;
	setp.ne.s32 	%p17, %r57, 0;
	@%p17 bra 	$L__BB3_22;
	atom.shared.add.u32 	%r21, [_ZZ29atomic_graph_traversal_kernelPK10AtomicNodePK10AtomicEdgePKjjPjS7_S7_mjjE10queue_tail], 1;
	setp.gt.u32 	%p18, %r21, 255;
	@%p18 bra 	$L__BB3_22;
	shl.b32 	%r58, %r21, 2;
	add.s32 	%r60, %r52, %r58;
	st.shared.u32 	[%r60], %r20;
$L__BB3_22:
	ld.global.u32 	%r22, [%rd42+-12];
	setp.eq.s32 	%p19, %r22, 0;
	setp.ge.u32 	%p20, %r22, %r42;
	or.pred  	%p21, %p19, %p20;
	@%p21 bra 	$L__BB3_26;
	mul.wide.u32 	%rd28, %r22, 4;
	add.s64 	%rd29, %rd1, %rd28;
	atom.relaxed.global.cas.b32 	%r61, [%rd29], 0, 1;
	setp.ne.s32 	%p22, %r61, 0;
	@%p22 bra 	$L__BB3_26;
	atom.shared.add.u32 	%r23, [_ZZ29atomic_graph_traversal_kernelPK10AtomicNodePK10AtomicEdgePKjjPjS7_S7_mjjE10queue_tail], 1;
	setp.gt.u32 	%p23, %r23, 255;
	@%p23 bra 	$L__BB3_26;
	shl.b32 	%r62, %r23, 2;
	add.s32 	%r64, %r52, %r62;
	st.shared.u32 	[%r64], %r22;
$L__BB3_26:
	ld.global.u32 	%r24, [%rd42+-8];
	setp.eq.s32 	%p24, %r24, 0;
	setp.ge.u32 	%p25, %r24, %r42;
	or.pred  	%p26, %p24, %p25;
	@%p26 bra 	$L__BB3_30;
	mul.wide.u32 	%rd30, %r24, 4;
	add.s64 	%rd31, %rd1, %rd30;
	atom.relaxed.global.cas.b32 	%r65, [%rd31], 0, 1;
	setp.ne.s32 	%p27, %r65, 0;
	@%p27 bra 	$L__BB3_30;
	atom.shared.add.u32 	%r25, [_ZZ29atomic_graph_traversal_kernelPK10AtomicNodePK10AtomicEdgePKjjPjS7_S7_mjjE10queue_tail], 1;
	setp.gt.u32 	%p28, %r25, 255;
	@%p28 bra 	$L__BB3_30;
	shl.b32 	%r66, %r25, 2;
	add.s32 	%r68, %r52, %r66;
	st.shared.u32 	[%r68], %r24;
$L__BB3_30:
	ld.global.u32 	%r26, [%rd42+-4];
	setp.eq.s32 	%p29, %r26, 0;
	setp.ge.u32 	%p30, %r26, %r42;
	or.pred  	%p31, %p29, %p30;
	@%p31 bra 	$L__BB3_34;
	mul.wide.u32 	%rd32, %r26, 4;
	add.s64 	%rd33, %rd1, %rd32;
	atom.relaxed.global.cas.b32 	%r69, [%rd33], 0, 1;
	setp.ne.s32 	%p32, %r69, 0;
	@%p32 bra 	$L__BB3_34;
	atom.shared.add.u32 	%r27, [_ZZ29atomic_graph_traversal_kernelPK10AtomicNodePK10AtomicEdgePKjjPjS7_S7_mjjE10queue_tail], 1;
	setp.gt.u32 	%p33, %r27, 255;
	@%p33 bra 	$L__BB3_34;
	shl.b32 	%r70, %r27, 2;
	add.s32 	%r72, %r52, %r70;
	st.shared.u32 	[%r72], %r26;
$L__BB3_34:
	ld.global.u32 	%r28, [%rd42];
	setp.eq.s32 	%p34, %r28, 0;
	setp.ge.u32 	%p35, %r28, %r42;
	or.pred  	%p36, %p34, %p35;
	@%p36 bra 	$L__BB3_38;
	mul.wide.u32 	%rd34, %r28, 4;
	add.s64 	%rd35, %rd1, %rd34;
	atom.relaxed.global.cas.b32 	%r73, [%rd35], 0, 1;
	setp.ne.s32 	%p37, %r73, 0;
	@%p37 bra 	$L__BB3_38;
	atom.shared.add.u32 	%r29, [_ZZ29atomic_graph_traversal_kernelPK10AtomicNodePK10AtomicEdgePKjjPjS7_S7_mjjE10queue_tail], 1;
	setp.gt.u32 	%p38, %r29, 255;
	@%p38 bra 	$L__BB3_38;
	shl.b32 	%r74, %r29, 2;
	add.s32 	%r76, %r52, %r74;
	st.shared.u32 	[%r76], %r28;
$L__BB3_38:
	ld.global.u32 	%r30, [%rd42+4];
	setp.eq.s32 	%p39, %r30, 0;
	setp.ge.u32 	%p40, %r30, %r42;
	or.pred  	%p41, %p39, %p40;
	@%p41 bra 	$L__BB3_42;
	mul.wide.u32 	%rd36, %r30, 4;
	add.s64 	%rd37, %rd1, %rd36;
	atom.relaxed.global.cas.b32 	%r77, [%rd37], 0, 1;
	setp.ne.s32 	%p42, %r77, 0;
	@%p42 bra 	$L__BB3_42;
	atom.shared.add.u32 	%r31, [_ZZ29atomic_graph_traversal_kernelPK10AtomicNodePK10AtomicEdgePKjjPjS7_S7_mjjE10queue_tail], 1;
	setp.gt.u32 	%p43, %r31, 255;
	@%p43 bra 	$L__BB3_42;
	shl.b32 	%r78, %r31, 2;
	add.s32 	%r80, %r52, %r78;
	st.shared.u32 	[%r80], %r30;
$L__BB3_42:
	ld.global.u32 	%r32, [%rd42+8];
	setp.eq.s32 	%p44, %r32, 0;
	setp.ge.u32 	%p45, %r32, %r42;
	or.pred  	%p46, %p44, %p45;
	@%p46 bra 	$L__BB3_46;
	mul.wide.u32 	%rd38, %r32, 4;
	add.s64 	%rd39, %rd1, %rd38;
	atom.relaxed.global.cas.b32 	%r81, [%rd39], 0, 1;
	setp.ne.s32 	%p47, %r81, 0;
	@%p47 bra 	$L__BB3_46;
	atom.shared.add.u32 	%r33, [_ZZ29atomic_graph_traversal_kernelPK10AtomicNodePK10AtomicEdgePKjjPjS7_S7_mjjE10queue_tail], 1;
	setp.gt.u32 	%p48, %r33, 255;
	@%p48 bra 	$L__BB3_46;
	shl.b32 	%r82, %r33, 2;
	add.s32 	%r84, %r52, %r82;
	st.shared.u32 	[%r84], %r32;
$L__BB3_46:
	ld.global.u32 	%r34, [%rd42+12];
	setp.eq.s32 	%p49, %r34, 0;
	setp.ge.u32 	%p50, %r34, %r42;
	or.pred  	%p51, %p49, %p50;
	@%p51 bra 	$L__BB3_50;
	mul.wide.u32 	%rd40, %r34, 4;
	add.s64 	%rd41, %rd1, %rd40;
	atom.relaxed.global.cas.b32 	%r85, [%rd41], 0, 1;
	setp.ne.s32 	%p52, %r85, 0;
	@%p52 bra 	$L__BB3_50;
	atom.shared.add.u32 	%r35, [_ZZ29atomic_graph_traversal_kernelPK10AtomicNodePK10AtomicEdgePKjjPjS7_S7_mjjE10queue_tail], 1;
	setp.gt.u32 	%p53, %r35, 255;
	@%p53 bra 	$L__BB3_50;
	shl.b32 	%r86, %r35, 2;
	add.s32 	%r88, %r52, %r86;
	st.shared.u32 	[%r88], %r34;
$L__BB3_50:
	add.s32 	%r99, %r99, 8;
	add.s32 	%r98, %r98, 8;
	add.s64 	%rd42, %rd42, 32;
	setp.ne.s32 	%p54, %r99, 64;
	@%p54 bra 	$L__BB3_17;
$L__BB3_51:
	add.s32 	%r97, %r97, %r8;
	setp.lt.u32 	%p55, %r97, %r12;
	@%p55 bra 	$L__BB3_11;
$L__BB3_52:
	setp.ne.s32 	%p56, %r1, 0;
	bar.sync 	0;
	@%p56 bra 	$L__BB3_54;
	ld.shared.u32 	%r89, [_ZZ29atomic_graph_traversal_kernelPK10AtomicNodePK10AtomicEdgePKjjPjS7_S7_mjjE10queue_tail];
	st.shared.u32 	[_ZZ29atomic_graph_traversal_kernelPK10AtomicNodePK10AtomicEdgePKjjPjS7_S7_mjjE10queue_head], %r89;
	ld.shared.u32 	%r90, [_ZZ29atomic_graph_traversal_kernelPK10AtomicNodePK10AtomicEdgePKjjPjS7_S7_mjjE13current_depth];
	add.s32 	%r91, %r90, 1;
	st.shared.u32 	[_ZZ29atomic_graph_traversal_kernelPK10AtomicNodePK10AtomicEdgePKjjPjS7_S7_mjjE13current_depth], %r91;
$L__BB3_54:
	bar.sync 	0;
	ld.shared.u32 	%r95, [_ZZ29atomic_graph_traversal_kernelPK10AtomicNodePK10AtomicEdgePKjjPjS7_S7_mjjE10queue_head];
	ld.shared.u32 	%r96, [_ZZ29atomic_graph_traversal_kernelPK10AtomicNodePK10AtomicEdgePKjjPjS7_S7_mjjE10queue_tail];
	setp.lt.u32 	%p57, %r95, %r96;
	ld.shared.u32 	%r92, [_ZZ29atomic_graph_traversal_kernelPK10AtomicNodePK10AtomicEdgePKjjPjS7_S7_mjjE13current_depth];
	setp.lt.u32 	%p58, %r92, %r43;
	and.pred  	%p59, %p57, %p58;
	@%p59 bra 	$L__BB3_9;
$L__BB3_55:
	ret;

}


// ===== COMPILED SASS (sm_100) =====

	.target	sm_100

	.elftype	@"ET_EXEC"


//--------------------- .note.nv.tkinfo           --------------------------
	.section	.note.nv.tkinfo,"",@"SHT_NOTE"
	.sectionflags	@"SHF_NOTE_NV_TKINFO"
	.tkinfo
        /*0018*/ 	.word	0x00000002
        /*0030*/ 	.string	""
        /*0030*/ 	.string	"ptxas"
        /*0030*/ 	.string	"Cuda compilation tools, release 13.0, V13.0.88"
        /*0030*/ 	.string	"Build cuda_13.0.r13.0/compiler.36424714_0"
        /*0030*/ 	.string	"-arch sm_100 -m 64 "



//--------------------- .note.nv.cuinfo           --------------------------
	.section	.note.nv.cuinfo,"",@"SHT_NOTE"
	.sectionflags	@"SHF_NOTE_NV_CUINFO"
        /*0018*/ 	.short	0x0002
        /*001a*/ 	.short	0x0064
        /*001c*/ 	.short	0x0082
	.zero		2


//--------------------- .nv.info                  --------------------------
	.section	.nv.info,"",@"SHT_CUDA_INFO"
	.align	4


	//----- nvinfo : EIATTR_REGCOUNT
	.align		4
        /*0000*/ 	.byte	0x04, 0x2f
        /*0002*/ 	.short	(.L_1 - .L_0)
	.align		4
.L_0:
        /*0004*/ 	.word	index@(_Z26atomic_node_updates_kernelP10AtomicNodePfPmPK12AtomicUpdatePKfjjj)
        /*0008*/ 	.word	0x00000015


	//----- nvinfo : EIATTR_FRAME_SIZE
	.align		4
.L_1:
        /*000c*/ 	.byte	0x04, 0x11
        /*000e*/ 	.short	(.L_3 - .L_2)
	.align		4
.L_2:
        /*0010*/ 	.word	index@(_Z26atomic_node_updates_kernelP10AtomicNodePfPmPK12AtomicUpdatePKfjjj)
        /*0014*/ 	.word	0x00000000


	//----- nvinfo : EIATTR_REGCOUNT
	.align		4
.L_3:
        /*0018*/ 	.byte	0x04, 0x2f
        /*001a*/ 	.short	(.L_5 - .L_4)
	.align		4
.L_4:
        /*001c*/ 	.word	index@(_Z26atomic_edge_updates_kernelP10AtomicEdgePjPK12AtomicUpdatejjj)
        /*0020*/ 	.word	0x00000014


	//----- nvinfo : EIATTR_FRAME_SIZE
	.align		4
.L_5:
        /*0024*/ 	.byte	0x04, 0x11
        /*0026*/ 	.short	(.L_7 - .L_6)
	.align		4
.L_6:
        /*0028*/ 	.word	index@(_Z26atomic_edge_updates_kernelP10AtomicEdgePjPK12AtomicUpdatejjj)
        /*002c*/ 	.word	0x00000000


	//----- nvinfo : EIATTR_REGCOUNT
	.align		4
.L_7:
        /*0030*/ 	.byte	0x04, 0x2f
        /*0032*/ 	.short	(.L_9 - .L_8)
	.align		4
.L_8:
        /*0034*/ 	.word	index@(_Z31atomic_similarity_search_kernelPKfPKmS0_PjS2_jjj)
        /*0038*/ 	.word	0x00000020


	//----- nvinfo : EIATTR_FRAME_SIZE
	.align		4
.L_9:
        /*003c*/ 	.byte	0x04, 0x11
        /*003e*/ 	.short	(.L_11 - .L_10)
	.align		4
.L_10:
        /*0040*/ 	.word	index@($__internal_1_$__cuda_sm3x_div_rn_noftz_f32_slowpath)
        /*0044*/ 	.word	0x00000000


	//----- nvinfo : EIATTR_FRAME_SIZE
	.align		4
.L_11:
        /*0048*/ 	.byte	0x04, 0x11
        /*004a*/ 	.short	(.L_13 - .L_12)
	.align		4
.L_12:
        /*004c*/ 	.word	index@($__internal_0_$__cuda_sm20_sqrt_rn_f32_slowpath)
        /*0050*/ 	.word	0x00000000


	//----- nvinfo : EIATTR_FRAME_SIZE
	.align		4
.L_13:
        /*0054*/ 	.byte	0x04, 0x11
        /*0056*/ 	.short	(.L_15 - .L_14)
	.align		4
.L_14:
        /*0058*/ 	.word	index@(_Z31atomic_similarity_search_kernelPKfPKmS0_PjS2_jjj)
        /*005c*/ 	.word	0x00000000


	//----- nvinfo : EIATTR_REGCOUNT
	.align		4
.L_15:
        /*0060*/ 	.byte	0x04, 0x2f
        /*0062*/ 	.short	(.L_17 - .L_16)
	.align		4
.L_16:
        /*0064*/ 	.word	index@(_Z29atomic_graph_traversal_kernelPK10AtomicNodePK10AtomicEdgePKjjPjS7_S7_mjj)
        /*0068*/ 	.word	0x00000016


	//----- nvinfo : EIATTR_FRAME_SIZE
	.align		4
.L_17:
        /*006c*/ 	.byte	0x04, 0x11
        /*006e*/ 	.short	(.L_19 - .L_18)
	.align		4
.L_18:
        /*0070*/ 	.word	index@(_Z29atomic_graph_traversal_kernelPK10AtomicNodePK10AtomicEdgePKjjPjS7_S7_mjj)
        /*0074*/ 	.word	0x00000000


	//----- nvinfo : EIATTR_MIN_STACK_SIZE
	.align		4
.L_19:
        /*0078*/ 	.byte	0x04, 0x12
        /*007a*/ 	.short	(.L_21 - .L_20)
	.align		4
.L_20:
        /*007c*/ 	.word	index@(_Z29atomic_graph_traversal_kernelPK10AtomicNodePK10AtomicEdgePKjjPjS7_S7_mjj)
        /*0080*/ 	.word	0x00000000


	//----- nvinfo : EIATTR_MIN_STACK_SIZE
	.align		4
.L_21:
        /*0084*/ 	.byte	0x04, 0x12
        /*0086*/ 	.short	(.L_23 - .L_22)
	.align		4
.L_22:
        /*0088*/ 	.word	index@(_Z31atomic_similarity_search_kernelPKfPKmS0_PjS2_jjj)
        /*008c*/ 	.word	0x00000000


	//----- nvinfo : EIATTR_MIN_STACK_SIZE
	.align		4
.L_23:
        /*0090*/ 	.byte	0x04, 0x12
        /*0092*/ 	.short	(.L_25 - .L_24)
	.align		4
.L_24:
        /*0094*/ 	.word	index@(_Z26atomic_edge_updates_kernelP10AtomicEdgePjPK12AtomicUpdatejjj)
        /*0098*/ 	.word	0x00000000


	//----- nvinfo : EIATTR_MIN_STACK_SIZE
	.align		4
.L_25:
        /*009c*/ 	.byte	0x04, 0x12
        /*009e*/ 	.short	(.L_27 - .L_26)
	.align		4
.L_26:
        /*00a0*/ 	.word	index@(_Z26atomic_node_updates_kernelP10AtomicNodePfPmPK12AtomicUpdatePKfjjj)
        /*00a4*/ 	.word	0x00000000
.L_27:


//--------------------- .nv.compat                --------------------------
	.section	.nv.compat,"",@"SHT_CUDA_COMPAT_INFO"
	.align	4
        /*0000*/ 	.byte	0x02, 0x09, 0x00, 0x00, 0x02, 0x02, 0x01, 0x00, 0x02, 0x05, 0x05, 0x00, 0x03, 0x07, 0x01, 0x01
        /*0010*/ 	.byte	0x02, 0x03, 0x00, 0x00, 0x02, 0x06, 0x01, 0x00, 0x04, 0x0b, 0x08, 0x00, 0x01, 0x00, 0x00, 0x00
        /*0020*/ 	.byte	0x00, 0x00, 0x00, 0x00


//--------------------- .nv.info._Z29atomic_graph_traversal_kernelPK10AtomicNodePK10AtomicEdgePKjjPjS7_S7_mjj --------------------------
	.section	.nv.info._Z29atomic_graph_traversal_kernelPK10AtomicNodePK10AtomicEdgePKjjPjS7_S7_mjj,"",@"SHT_CUDA_INFO"
	.sectionflags	@""
	.align	4


	//----- nvinfo : EIATTR_CUDA_API_VERSION
	.align		4
        /*0000*/ 	.byte	0x04, 0x37
        /*0002*/ 	.short	(.L_29 - .L_28)
.L_28:
        /*0004*/ 	.word	0x00000082


	//----- nvinfo : EIATTR_KPARAM_INFO
	.align		4
.L_29:
        /*0008*/ 	.byte	0x04, 0x17
        /*000a*/ 	.short	(.L_31 - .L_30)
.L_30:
        /*000c*/ 	.word	0x00000000
        /*0010*/ 	.short	0x0009
        /*0012*/ 	.short	0x0044
        /*0014*/ 	.byte	0x00, 0xf0, 0x11, 0x00


	//----- nvinfo : EIATTR_KPARAM_INFO
	.align		4
.L_31:
        /*0018*/ 	.byte	0x04, 0x17
        /*001a*/ 	.short	(.L_33 - .L_32)
.L_32:
        /*001c*/ 	.word	0x00000000
        /*0020*/ 	.short	0x0008
        /*0022*/ 	.short	0x0040
        /*0024*/ 	.byte	0x00, 0xf0, 0x11, 0x00


	//----- nvinfo : EIATTR_KPARAM_INFO
	.align		4
.L_33:
        /*0028*/ 	.byte	0x04, 0x17
        /*002a*/ 	.short	(.L_35 - .L_34)
.L_34:
        /*002c*/ 	.word	0x00000000
        /*0030*/ 	.short	0x0007
        /*0032*/ 	.short	0x0038
        /*0034*/ 	.byte	0x00, 0xf0, 0x21, 0x00


	//----- nvinfo : EIATTR_KPARAM_INFO
	.align		4
.L_35:
        /*0038*/ 	.byte	0x04, 0x17
        /*003a*/ 	.short	(.L_37 - .L_36)
.L_36:
        /*003c*/ 	.word	0x00000000
        /*0040*/ 	.short	0x0006
        /*0042*/ 	.short	0x0030
        /*0044*/ 	.byte	0x00, 0xf5, 0x21, 0x00


	//----- nvinfo : EIATTR_KPARAM_INFO
	.align		4
.L_37:
        /*0048*/ 	.byte	0x04, 0x17
        /*004a*/ 	.short	(.L_39 - .L_38)
.L_38:
        /*004c*/ 	.word	0x00000000
        /*0050*/ 	.short	0x0005
        /*0052*/ 	.short	0x0028
        /*0054*/ 	.byte	0x00, 0xf5, 0x21, 0x00


	//----- nvinfo : EIATTR_KPARAM_INFO
	.align		4
.L_39:
        /*0058*/ 	.byte	0x04, 0x17
        /*005a*/ 	.short	(.L_41 - .L_40)
.L_40:
        /*005c*/ 	.word	0x00000000
        /*0060*/ 	.short	0x0004
        /*0062*/ 	.short	0x0020
        /*0064*/ 	.byte	0x00, 0xf5, 0x21, 0x00


	//----- nvinfo : EIATTR_KPARAM_INFO
	.align		4
.L_41:
        /*0068*/ 	.byte	0x04, 0x17
        /*006a*/ 	.short	(.L_43 - .L_42)
.L_42:
        /*006c*/ 	.word	0x00000000
        /*0070*/ 	.short	0x0003
        /*0072*/ 	.short	0x0018
        /*0074*/ 	.byte	0x00, 0xf0, 0x11, 0x00


	//----- nvinfo : EIATTR_KPARAM_INFO
	.align		4
.L_43:
        /*0078*/ 	.byte	0x04, 0x17
        /*007a*/ 	.short	(.L_45 - .L_44)
.L_44:
        /*007c*/ 	.word	0x00000000
        /*0080*/ 	.short	0x0002
        /*0082*/ 	.short	0x0010
        /*0084*/ 	.byte	0x00, 0xf5, 0x21, 0x00


	//----- nvinfo : EIATTR_KPARAM_INFO
	.align		4
.L_45:
        /*0088*/ 	.byte	0x04, 0x17
        /*008a*/ 	.short	(.L_47 - .L_46)
.L_46:
        /*008c*/ 	.word	0x00000000
        /*0090*/ 	.short	0x0001
        /*0092*/ 	.short	0x0008
        /*0094*/ 	.byte	0x00, 0xf5, 0x21, 0x00


	//----- nvinfo : EIATTR_KPARAM_INFO
	.align		4
.L_47:
        /*0098*/ 	.byte	0x04, 0x17
        /*009a*/ 	.short	(.L_49 - .L_48)
.L_48:
        /*009c*/ 	.word	0x00000000
        /*00a0*/ 	.short	0x0000
        /*00a2*/ 	.short	0x0000
        /*00a4*/ 	.byte	0x00, 0xf5, 0x21, 0x00


	//----- nvinfo : EIATTR_SPARSE_MMA_MASK
	.align		4
.L_49:
        /*00a8*/ 	.byte	0x03, 0x50
        /*00aa*/ 	.short	0x0000


	//----- nvinfo : EIATTR_MAXREG_COUNT
	.align		4
        /*00ac*/ 	.byte	0x03, 0x1b
        /*00ae*/ 	.short	0x00ff


	//----- nvinfo : EIATTR_NUM_BARRIERS
	.align		4
        /*00b0*/ 	.byte	0x02, 0x4c
        /*00b2*/ 	.byte	0x01
	.zero		1


	//----- nvinfo : EIATTR_MERCURY_ISA_VERSION
	.align		4
        /*00b4*/ 	.byte	0x03, 0x5f
        /*00b6*/ 	.short	0x0101


	//----- nvinfo : EIATTR_UNUSED_LOAD_BYTE_OFFSET
	.align		4
        /*00b8*/ 	.byte	0x04, 0x44
        /*00ba*/ 	.short	(.L_51 - .L_50)


	//   ....[0]....
.L_50:
        /*00bc*/ 	.word	0x000002c0
        /*00c0*/ 	.word	0x00000fff


	//   ....[1]....
        /*00c4*/ 	.word	0x00001730
        /*00c8*/ 	.word	0x00000fff


	//----- nvinfo : EIATTR_INT_WARP_WIDE_INSTR_OFFSETS
	.align		4
.L_51:
        /*00cc*/ 	.byte	0x04, 0x31
        /*00ce*/ 	.short	(.L_53 - .L_52)


	//   ....[0]....
.L_52:
        /*00d0*/ 	.word	0x000004f0


	//   ....[1]....
        /*00d4*/ 	.word	0x000005c0


	//   ....[2]....
        /*00d8*/ 	.word	0x000007a0


	//   ....[3]....
        /*00dc*/ 	.word	0x00000850


	//   ....[4]....
        /*00e0*/ 	.word	0x00000980


	//   ....[5]....
        /*00e4*/ 	.word	0x00000a30


	//   ....[6]....
        /*00e8*/ 	.word	0x00000b60


	//   ....[7]....
        /*00ec*/ 	.word	0x00000c10


	//   ....[8]....
        /*00f0*/ 	.word	0x00000d40


	//   ....[9]....
        /*00f4*/ 	.word	0x00000df0


	//   ....[10]....
        /*00f8*/ 	.word	0x00000f20


	//   ....[11]....
        /*00fc*/ 	.word	0x00000fd0


	//   ....[12]....
        /*0100*/ 	.word	0x00001100


	//   ....[13]....
        /*0104*/ 	.word	0x000011b0


	//   ....[14]....
        /*0108*/ 	.word	0x000012e0


	//   ....[15]....
        /*010c*/ 	.word	0x00001390


	//   ....[16]....
        /*0110*/ 	.word	0x000014c0


	//   ....[17]....
        /*0114*/ 	.word	0x00001570


	//----- nvinfo : EIATTR_VRC_CTA_INIT_COUNT
	.align		4
.L_53:
        /*0118*/ 	.byte	0x02, 0x4a
	.zero		1
	.zero		1


	//----- nvinfo : EIATTR_EXIT_INSTR_OFFSETS
	.align		4
        /*011c*/ 	.byte	0x04, 0x1c
        /*011e*/ 	.short	(.L_55 - .L_54)


	//   ....[0]....
.L_54:
        /*0120*/ 	.word	0x000002f0


	//   ....[1]....
        /*0124*/ 	.word	0x00001780


	//----- nvinfo : EIATTR_CRS_STACK_SIZE
	.align		4
.L_55:
        /*0128*/ 	.byte	0x04, 0x1e
        /*012a*/ 	.short	(.L_57 - .L_56)
.L_56:
        /*012c*/ 	.word	0x00000000


	//----- nvinfo : EIATTR_CBANK_PARAM_SIZE
	.align		4
.L_57:
        /*0130*/ 	.byte	0x03, 0x19
        /*0132*/ 	.short	0x0048


	//----- nvinfo : EIATTR_PARAM_CBANK
	.align		4
        /*0134*/ 	.byte	0x04, 0x0a
        /*0136*/ 	.short	(.L_59 - .L_58)
	.align		4
.L_58:
        /*0138*/ 	.word	index@(.nv.constant0._Z29atomic_graph_traversal_kernelPK10AtomicNodePK10AtomicEdgePKjjPjS7_S7_mjj)
        /*013c*/ 	.short	0x0380
        /*013e*/ 	.short	0x0048


	//----- nvinfo : EIATTR_SW_WAR
	.align		4
.L_59:
        /*0140*/ 	.byte	0x04, 0x36
        /*0142*/ 	.short	(.L_61 - .L_60)
.L_60:
        /*0144*/ 	.word	0x00000008
.L_61:


//--------------------- .nv.info._Z31atomic_similarity_search_kernelPKfPKmS0_PjS2_jjj --------------------------
	.section	.nv.info._Z31atomic_similarity_search_kernelPKfPKmS0_PjS2_jjj,"",@"SHT_CUDA_INFO"
	.sectionflags	@""
	.align	4


	//----- nvinfo : EIATTR_CUDA_API_VERSION
	.align		4
        /*0000*/ 	.byte	0x04, 0x37
        /*0002*/ 	.short	(.L_63 - .L_62)
.L_62:
        /*0004*/ 	.word	0x00000082


	//----- nvinfo : EIATTR_KPARAM_INFO
	.align		4
.L_63:
        /*0008*/ 	.byte	0x04, 0x17
        /*000a*/ 	.short	(.L_65 - .L_64)
.L_64:
        /*000c*/ 	.word	0x00000000
        /*0010*/ 	.short	0x0007
        /*0012*/ 	.short	0x0030
        /*0014*/ 	.byte	0x00, 0xf0, 0x11, 0x00


	//----- nvinfo : EIATTR_KPARAM_INFO
	.align		4
.L_65:
        /*0018*/ 	.byte	0x04, 0x17
        /*001a*/ 	.short	(.L_67 - .L_66)
.L_66:
        /*001c*/ 	.word	0x00000000
        /*0020*/ 	.short	0x0006
        /*0022*/ 	.short	0x002c
        /*0024*/ 	.byte	0x00, 0xf0, 0x11, 0x00


	//----- nvinfo : EIATTR_KPARAM_INFO
	.align		4
.L_67:
        /*0028*/ 	.byte	0x04, 0x17
        /*002a*/ 	.short	(.L_69 - .L_68)
.L_68:
        /*002c*/ 	.word	0x00000000
        /*0030*/ 	.short	0x0005
        /*0032*/ 	.short	0x0028
        /*0034*/ 	.byte	0x00, 0xf0, 0x11, 0x00


	//----- nvinfo : EIATTR_KPARAM_INFO
	.align		4
.L_69:
        /*0038*/ 	.byte	0x04, 0x17
        /*003a*/ 	.short	(.L_71 - .L_70)
.L_70:
        /*003c*/ 	.word	0x00000000
        /*0040*/ 	.short	0x0004
        /*0042*/ 	.short	0x0020
        /*0044*/ 	.byte	0x00, 0xf5, 0x21, 0x00


	//----- nvinfo : EIATTR_KPARAM_INFO
	.align		4
.L_71:
        /*0048*/ 	.byte	0x04, 0x17
        /*004a*/ 	.short	(.L_73 - .L_72)
.L_72:
        /*004c*/ 	.word	0x00000000
        /*0050*/ 	.short	0x0003
        /*0052*/ 	.short	0x0018
        /*0054*/ 	.byte	0x00, 0xf5, 0x21, 0x00


	//----- nvinfo : EIATTR_KPARAM_INFO
	.align		4
.L_73:
        /*0058*/ 	.byte	0x04, 0x17
        /*005a*/ 	.short	(.L_75 - .L_74)
.L_74:
        /*005c*/ 	.word	0x00000000
        /*0060*/ 	.short	0x0002
        /*0062*/ 	.short	0x0010
        /*0064*/ 	.byte	0x00, 0xf5, 0x21, 0x00


	//----- nvinfo : EIATTR_KPARAM_INFO
	.align		4
.L_75:
        /*0068*/ 	.byte	0x04, 0x17
        /*006a*/ 	.short	(.L_77 - .L_76)
.L_76:
        /*006c*/ 	.word	0x00000000
        /*0070*/ 	.short	0x0001
        /*0072*/ 	.short	0x0008
        /*0074*/ 	.byte	0x00, 0xf5, 0x21, 0x00


	//----- nvinfo : EIATTR_KPARAM_INFO
	.align		4
.L_77:
        /*0078*/ 	.byte	0x04, 0x17
        /*007a*/ 	.short	(.L_79 - .L_78)
.L_78:
        /*007c*/ 	.word	0x00000000
        /*0080*/ 	.short	0x0000
        /*0082*/ 	.short	0x0000
        /*0084*/ 	.byte	0x00, 0xf5, 0x21, 0x00


	//----- nvinfo : EIATTR_SPARSE_MMA_MASK
	.align		4
.L_79:
        /*0088*/ 	.byte	0x03, 0x50
        /*008a*/ 	.short	0x0000


	//----- nvinfo : EIATTR_MAXREG_COUNT
	.align		4
        /*008c*/ 	.byte	0x03, 0x1b
        /*008e*/ 	.short	0x00ff


	//----- nvinfo : EIATTR_MERCURY_ISA_VERSION
	.align		4
        /*0090*/ 	.byte	0x03, 0x5f
        /*0092*/ 	.short	0x0101


	//----- nvinfo : EIATTR_VRC_CTA_INIT_COUNT
	.align		4
        /*0094*/ 	.byte	0x02, 0x4a
	.zero		1
	.zero		1


	//----- nvinfo : EIATTR_EXIT_INSTR_OFFSETS
	.align		4
        /*0098*/ 	.byte	0x04, 0x1c
        /*009a*/ 	.short	(.L_81 - .L_80)


	//   ....[0]....
.L_80:
        /*009c*/ 	.word	0x00000070


	//   ....[1]....
        /*00a0*/ 	.word	0x00000100


	//   ....[2]....
        /*00a4*/ 	.word	0x00000f70


	//   ....[3]....
        /*00a8*/ 	.word	0x000010a0


	//   ....[4]....
        /*00ac*/ 	.word	0x000010c0


	//----- nvinfo : EIATTR_CRS_STACK_SIZE
	.align		4
.L_81:
        /*00b0*/ 	.byte	0x04, 0x1e
        /*00b2*/ 	.short	(.L_83 - .L_82)
.L_82:
        /*00b4*/ 	.word	0x00000000


	//----- nvinfo : EIATTR_CBANK_PARAM_SIZE
	.align		4
.L_83:
        /*00b8*/ 	.byte	0x03, 0x19
        /*00ba*/ 	.short	0x0034


	//----- nvinfo : EIATTR_PARAM_CBANK
	.align		4
        /*00bc*/ 	.byte	0x04, 0x0a
        /*00be*/ 	.short	(.L_85 - .L_84)
	.align		4
.L_84:
        /*00c0*/ 	.word	index@(.nv.constant0._Z31atomic_similarity_search_kernelPKfPKmS0_PjS2_jjj)
        /*00c4*/ 	.short	0x0380
        /*00c6*/ 	.short	0x0034


	//----- nvinfo : EIATTR_SW_WAR
	.align		4
.L_85:
        /*00c8*/ 	.byte	0x04, 0x36
        /*00ca*/ 	.short	(.L_87 - .L_86)
.L_86:
        /*00cc*/ 	.word	0x00000008
.L_87:


//--------------------- .nv.info._Z26atomic_edge_updates_kernelP10AtomicEdgePjPK12AtomicUpdatejjj --------------------------
	.section	.nv.info._Z26atomic_edge_updates_kernelP10AtomicEdgePjPK12AtomicUpdatejjj,"",@"SHT_CUDA_INFO"
	.sectionflags	@""
	.align	4


	//----- nvinfo : EIATTR_CUDA_API_VERSION
	.align		4
        /*0000*/ 	.byte	0x04, 0x37
        /*0002*/ 	.short	(.L_89 - .L_88)
.L_88:
        /*0004*/ 	.word	0x00000082


	//----- nvinfo : EIATTR_KPARAM_INFO
	.align		4
.L_89:
        /*0008*/ 	.byte	0x04, 0x17
        /*000a*/ 	.short	(.L_91 - .L_90)
.L_90:
        /*000c*/ 	.word	0x00000000
        /*0010*/ 	.short	0x0005
        /*0012*/ 	.short	0x0020
        /*0014*/ 	.byte	0x00, 0xf0, 0x11, 0x00


	//----- nvinfo : EIATTR_KPARAM_INFO
	.align		4
.L_91:
        /*0018*/ 	.byte	0x04, 0x17
        /*001a*/ 	.short	(.L_93 - .L_92)
.L_92:
        /*001c*/ 	.word	0x00000000
        /*0020*/ 	.short	0x0004
        /*0022*/ 	.short	0x001c
        /*0024*/ 	.byte	0x00, 0xf0, 0x11, 0x00


	//----- nvinfo : EIATTR_KPARAM_INFO
	.align		4
.L_93:
        /*0028*/ 	.byte	0x04, 0x17
        /*002a*/ 	.short	(.L_95 - .L_94)
.L_94:
        /*002c*/ 	.word	0x00000000
        /*0030*/ 	.short	0x0003
        /*0032*/ 	.short	0x0018
        /*0034*/ 	.byte	0x00, 0xf0, 0x11, 0x00


	//----- nvinfo : EIATTR_KPARAM_INFO
	.align		4
.L_95:
        /*0038*/ 	.byte	0x04, 0x17
        /*003a*/ 	.short	(.L_97 - .L_96)
.L_96:
        /*003c*/ 	.word	0x00000000
        /*0040*/ 	.short	0x0002
        /*0042*/ 	.short	0x0010
        /*0044*/ 	.byte	0x00, 0xf5, 0x21, 0x00


	//----- nvinfo : EIATTR_KPARAM_INFO
	.align		4
.L_97:
        /*0048*/ 	.byte	0x04, 0x17
        /*004a*/ 	.short	(.L_99 - .L_98)
.L_98:
        /*004c*/ 	.word	0x00000000
        /*0050*/ 	.short	0x0001
        /*0052*/ 	.short	0x0008
        /*0054*/ 	.byte	0x00, 0xf5, 0x21, 0x00


	//----- nvinfo : EIATTR_KPARAM_INFO
	.align		4
.L_99:
        /*0058*/ 	.byte	0x04, 0x17
        /*005a*/ 	.short	(.L_101 - .L_100)
.L_100:
        /*005c*/ 	.word	0x00000000
        /*0060*/ 	.short	0x0000
        /*0062*/ 	.short	0x0000
        /*0064*/ 	.byte	0x00, 0xf5, 0x21, 0x00


	//----- nvinfo : EIATTR_SPARSE_MMA_MASK
	.align		4
.L_101:
        /*0068*/ 	.byte	0x03, 0x50
        /*006a*/ 	.short	0x0000


	//----- nvinfo : EIATTR_MAXREG_COUNT
	.align		4
        /*006c*/ 	.byte	0x03, 0x1b
        /*006e*/ 	.short	0x00ff


	//----- nvinfo : EIATTR_MERCURY_ISA_VERSION
	.align		4
        /*0070*/ 	.byte	0x03, 0x5f
        /*0072*/ 	.short	0x0101


	//----- nvinfo : EIATTR_VRC_CTA_INIT_COUNT
	.align		4
        /*0074*/ 	.byte	0x02, 0x4a
	.zero		1
	.zero		1


	//----- nvinfo : EIATTR_EXIT_INSTR_OFFSETS
	.align		4
        /*0078*/ 	.byte	0x04, 0x1c
        /*007a*/ 	.short	(.L_103 - .L_102)


	//   ....[0]....
.L_102:
        /*007c*/ 	.word	0x00000070


	//   ....[1]....
        /*0080*/ 	.word	0x00000140


	//   ....[2]....
        /*0084*/ 	.word	0x000002a0


	//   ....[3]....
        /*0088*/ 	.word	0x000004e0


	//   ....[4]....
        /*008c*/ 	.word	0x00000510


	//   ....[5]....
        /*0090*/ 	.word	0x00000580


	//   ....[6]....
        /*0094*/ 	.word	0x000006c0


	//   ....[7]....
        /*0098*/ 	.word	0x00000700


	//   ....[8]....
        /*009c*/ 	.word	0x00000730


	//   ....[9]....
        /*00a0*/ 	.word	0x00000880


	//   ....[10]....
        /*00a4*/ 	.word	0x000008f0


	//----- nvinfo : EIATTR_CRS_STACK_SIZE
	.align		4
.L_103:
        /*00a8*/ 	.byte	0x04, 0x1e
        /*00aa*/ 	.short	(.L_105 - .L_104)
.L_104:
        /*00ac*/ 	.word	0x00000000


	//----- nvinfo : EIATTR_CBANK_PARAM_SIZE
	.align		4
.L_105:
        /*00b0*/ 	.byte	0x03, 0x19
        /*00b2*/ 	.short	0x0024


	//----- nvinfo : EIATTR_PARAM_CBANK
	.align		4
        /*00b4*/ 	.byte	0x04, 0x0a
        /*00b6*/ 	.short	(.L_107 - .L_106)
	.align		4
.L_106:
        /*00b8*/ 	.word	index@(.nv.constant0._Z26atomic_edge_updates_kernelP10AtomicEdgePjPK12AtomicUpdatejjj)
        /*00bc*/ 	.short	0x0380
        /*00be*/ 	.short	0x0024


	//----- nvinfo : EIATTR_SW_WAR
	.align		4
.L_107:
        /*00c0*/ 	.byte	0x04, 0x36
        /*00c2*/ 	.short	(.L_109 - .L_108)
.L_108:
        /*00c4*/ 	.word	0x00000008
.L_109:


//--------------------- .nv.info._Z26atomic_node_updates_kernelP10AtomicNodePfPmPK12AtomicUpdatePKfjjj --------------------------
	.section	.nv.info._Z26atomic_node_updates_kernelP10AtomicNodePfPmPK12AtomicUpdatePKfjjj,"",@"SHT_CUDA_INFO"
	.sectionflags	@""
	.align	4


	//----- nvinfo : EIATTR_CUDA_API_VERSION
	.align		4
        /*0000*/ 	.byte	0x04, 0x37
        /*0002*/ 	.short	(.L_111 - .L_110)
.L_110:
        /*0004*/ 	.word	0x00000082


	//----- nvinfo : EIATTR_KPARAM_INFO
	.align		4
.L_111:
        /*0008*/ 	.byte	0x04, 0x17
        /*000a*/ 	.short	(.L_113 - .L_112)
.L_112:
        /*000c*/ 	.word	0x00000000
        /*0010*/ 	.short	0x0007
        /*0012*/ 	.short	0x0030
        /*0014*/ 	.byte	0x00, 0xf0, 0x11, 0x00


	//----- nvinfo : EIATTR_KPARAM_INFO
	.align		4
.L_113:
        /*0018*/ 	.byte	0x04, 0x17
        /*001a*/ 	.short	(.L_115 - .L_114)
.L_114:
        /*001c*/ 	.word	0x00000000
        /*0020*/ 	.short	0x0006
        /*0022*/ 	.short	0x002c
        /*0024*/ 	.byte	0x00, 0xf0, 0x11, 0x00


	//----- nvinfo : EIATTR_KPARAM_INFO
	.align		4
.L_115:
        /*0028*/ 	.byte	0x04, 0x17
        /*002a*/ 	.short	(.L_117 - .L_116)
.L_116:
        /*002c*/ 	.word	0x00000000
        /*0030*/ 	.short	0x0005
        /*0032*/ 	.short	0x0028
        /*0034*/ 	.byte	0x00, 0xf0, 0x11, 0x00


	//----- nvinfo : EIATTR_KPARAM_INFO
	.align		4
.L_117:
        /*0038*/ 	.byte	0x04, 0x17
        /*003a*/ 	.short	(.L_119 - .L_118)
.L_118:
        /*003c*/ 	.word	0x00000000
        /*0040*/ 	.short	0x0004
        /*0042*/ 	.short	0x0020
        /*0044*/ 	.byte	0x00, 0xf5, 0x21, 0x00


	//----- nvinfo : EIATTR_KPARAM_INFO
	.align		4
.L_119:
        /*0048*/ 	.byte	0x04, 0x17
        /*004a*/ 	.short	(.L_121 - .L_120)
.L_120:
        /*004c*/ 	.word	0x00000000
        /*0050*/ 	.short	0x0003
        /*0052*/ 	.short	0x0018
        /*0054*/ 	.byte	0x00, 0xf5, 0x21, 0x00


	//----- nvinfo : EIATTR_KPARAM_INFO
	.align		4
.L_121:
        /*0058*/ 	.byte	0x04, 0x17
        /*005a*/ 	.short	(.L_123 - .L_122)
.L_122:
        /*005c*/ 	.word	0x00000000
        /*0060*/ 	.short	0x0002
        /*0062*/ 	.short	0x0010
        /*0064*/ 	.byte	0x00, 0xf5, 0x21, 0x00


	//----- nvinfo : EIATTR_KPARAM_INFO
	.align		4
.L_123:
        /*0068*/ 	.byte	0x04, 0x17
        /*006a*/ 	.short	(.L_125 - .L_124)
.L_124:
        /*006c*/ 	.word	0x00000000
        /*0070*/ 	.short	0x0001
        /*0072*/ 	.short	0x0008
        /*0074*/ 	.byte	0x00, 0xf5, 0x21, 0x00


	//----- nvinfo : EIATTR_KPARAM_INFO
	.align		4
.L_125:
        /*0078*/ 	.byte	0x04, 0x17
        /*007a*/ 	.short	(.L_127 - .L_126)
.L_126:
        /*007c*/ 	.word	0x00000000
        /*0080*/ 	.short	0x0000
        /*0082*/ 	.short	0x0000
        /*0084*/ 	.byte	0x00, 0xf5, 0x21, 0x00


	//----- nvinfo : EIATTR_SPARSE_MMA_MASK
	.align		4
.L_127:
        /*0088*/ 	.byte	0x03, 0x50
        /*008a*/ 	.short	0x0000


	//----- nvinfo : EIATTR_MAXREG_COUNT
	.align		4
        /*008c*/ 	.byte	0x03, 0x1b
        /*008e*/ 	.short	0x00ff


	//----- nvinfo : EIATTR_MERCURY_ISA_VERSION
	.align		4
        /*0090*/ 	.byte	0x03, 0x5f
        /*0092*/ 	.short	0x0101


	//----- nvinfo : EIATTR_VRC_CTA_INIT_COUNT
	.align		4
        /*0094*/ 	.byte	0x02, 0x4a
	.zero		1
	.zero		1


	//----- nvinfo : EIATTR_EXIT_INSTR_OFFSETS
	.align		4
        /*0098*/ 	.byte	0x04, 0x1c
        /*009a*/ 	.short	(.L_129 - .L_128)


	//   ....[0]....
.L_128:
        /*009c*/ 	.word	0x00000070


	//   ....[1]....
        /*00a0*/ 	.word	0x000000e0


	//   ....[2]....
        /*00a4*/ 	.word	0x00000170


	//   ....[3]....
        /*00a8*/ 	.word	0x00000200


	//   ....[4]....
        /*00ac*/ 	.word	0x00000400


	//   ....[5]....
        /*00b0*/ 	.word	0x00000450


	//   ....[6]....
        /*00b4*/ 	.word	0x00000680


	//----- nvinfo : EIATTR_CRS_STACK_SIZE
	.align		4
.L_129:
        /*00b8*/ 	.byte	0x04, 0x1e
        /*00ba*/ 	.short	(.L_131 - .L_130)
.L_130:
        /*00bc*/ 	.word	0x00000000


	//----- nvinfo : EIATTR_CBANK_PARAM_SIZE
	.align		4
.L_131:
        /*00c0*/ 	.byte	0x03, 0x19
        /*00c2*/ 	.short	0x0034


	//----- nvinfo : EIATTR_PARAM_CBANK
	.align		4
        /*00c4*/ 	.byte	0x04, 0x0a
        /*00c6*/ 	.short	(.L_133 - .L_132)
	.align		4
.L_132:
        /*00c8*/ 	.word	index@(.nv.constant0._Z26atomic_node_updates_kernelP10AtomicNodePfPmPK12AtomicUpdatePKfjjj)
        /*00cc*/ 	.short	0x0380
        /*00ce*/ 	.short	0x0034


	//----- nvinfo : EIATTR_SW_WAR
	.align		4
.L_133:
        /*00d0*/ 	.byte	0x04, 0x36
        /*00d2*/ 	.short	(.L_135 - .L_134)
.L_134:
        /*00d4*/ 	.word	0x00000008
.L_135:


//--------------------- .nv.callgraph             --------------------------
	.section	.nv.callgraph,"",@"SHT_CUDA_CALLGRAPH"
	.align	4
	.sectionentsize	8
	.align		4
        /*0000*/ 	.word	0x00000000
	.align		4
        /*0004*/ 	.word	0xffffffff
	.align		4
        /*0008*/ 	.word	0x00000000
	.align		4
        /*000c*/ 	.word	0xfffffffe
	.align		4
        /*0010*/ 	.word	0x00000000
	.align		4
        /*0014*/ 	.word	0xfffffffd
	.align		4
        /*0018*/ 	.word	0x00000000
	.align		4
        /*001c*/ 	.word	0xfffffffc


//--------------------- .text._Z29atomic_graph_traversal_kernelPK10AtomicNodePK10AtomicEdgePKjjPjS7_S7_mjj --------------------------
	.section	.text._Z29atomic_graph_traversal_kernelPK10AtomicNodePK10AtomicEdgePKjjPjS7_S7_mjj,"ax",@progbits
	.align	128
        .global         _Z29atomic_graph_traversal_kernelPK10AtomicNodePK10AtomicEdgePKjjPjS7_S7_mjj
        .type           _Z29atomic_graph_traversal_kernelPK10AtomicNodePK10AtomicEdgePKjjPjS7_S7_mjj,@function
        .size           _Z29atomic_graph_traversal_kernelPK10AtomicNodePK10AtomicEdgePKjjPjS7_S7_mjj,(.L_x_95 - _Z29atomic_graph_traversal_kernelPK10AtomicNodePK10AtomicEdgePKjjPjS7_S7_mjj)
        .other          _Z29atomic_graph_traversal_kernelPK10AtomicNodePK10AtomicEdgePKjjPjS7_S7_mjj,@"STO_CUDA_ENTRY STV_DEFAULT"
_Z29atomic_graph_traversal_kernelPK10AtomicNodePK10AtomicEdgePKjjPjS7_S7_mjj:
.text._Z29atomic_graph_traversal_kernelPK10AtomicNodePK10AtomicEdgePKjjPjS7_S7_mjj:
[----:B------:R-:W-:Y:S01]  /*0000*/  LDC R1, c[0x0][0x37c] ;  /* 0x0000df00ff017b82 */ /* 0x000fe20000000800 */
[----:B------:R-:W0:Y:S07]  /*0010*/  S2R R0, SR_TID.X ;  /* 0x0000000000007919 */ /* 0x000e2e0000002100 */
[----:B------:R-:W1:Y:S01]  /*0020*/  LDC R9, c[0x0][0x398] ;  /* 0x0000e600ff097b82 */ /* 0x000e620000000800 */
[----:B------:R-:W1:Y:S01]  /*0030*/  LDCU UR12, c[0x0][0x3c0] ;  /* 0x00007800ff0c77ac */ /* 0x000e620008000800 */
[----:B------:R-:W-:Y:S01]  /*0040*/  BSSY.RECONVERGENT B0, `(.L_x_0) ;  /* 0x0000011000007945 */ /* 0x000fe20003800200 */
[----:B------:R-:W2:Y:S01]  /*0050*/  LDCU.64 UR8, c[0x0][0x358] ;  /* 0x00006b00ff0877ac */ /* 0x000ea20008000a00 */
[----:B-1----:R-:W-:-:S02]  /*0060*/  ISETP.GE.U32.AND P0, PT, R9, UR12, PT ;  /* 0x0000000c09007c0c */ /* 0x002fc4000bf06070 */
[C---:B0-----:R-:W-:Y:S02]  /*0070*/  ISETP.NE.AND P1, PT, R0.reuse, RZ, PT ;  /* 0x000000ff0000720c */ /* 0x041fe40003f25270 */
[----:B------:R-:W-:-:S11]  /*0080*/  ISETP.GE.U32.AND P2, PT, R0, UR12, PT ;  /* 0x0000000c00007c0c */ /* 0x000fd6000bf46070 */
[----:B--2---:R-:W-:Y:S05]  /*0090*/  @P1 BRA `(.L_x_1) ;  /* 0x00000000002c1947 */ /* 0x004fea0003800000 */
[----:B------:R-:W0:Y:S01]  /*00a0*/  S2UR UR5, SR_CgaCtaId ;  /* 0x00000000000579c3 */ /* 0x000e220000008800 */
[----:B------:R-:W-:Y:S01]  /*00b0*/  UMOV UR4, 0x400 ;  /* 0x0000040000047882 */ /* 0x000fe20000000000 */
[----:B------:R-:W-:Y:S02]  /*00c0*/  IMAD.MOV.U32 R3, RZ, RZ, 0x1 ;  /* 0x00000001ff037424 */ /* 0x000fe400078e00ff */
[----:B------:R-:W-:-:S04]  /*00d0*/  IMAD.MOV.U32 R2, RZ, RZ, RZ ;  /* 0x000000ffff027224 */ /* 0x000fc800078e00ff */
[----:B------:R-:W1:Y:S08]  /*00e0*/  LDC.64 R4, c[0x0][0x3b0] ;  /* 0x0000ec00ff047b82 */ /* 0x000e700000000a00 */
[----:B------:R-:W2:Y:S01]  /*00f0*/  LDC R6, c[0x0][0x398] ;  /* 0x0000e600ff067b82 */ /* 0x000ea20000000800 */
[----:B0-----:R-:W-:Y:S01]  /*0100*/  ULEA UR4, UR5, UR4, 0x18 ;  /* 0x0000000405047291 */ /* 0x001fe2000f8ec0ff */
[----:B-1----:R0:W-:Y:S08]  /*0110*/  STG.E desc[UR8][R4.64], RZ ;  /* 0x000000ff04007986 */ /* 0x0021f0000c101908 */
[----:B------:R0:W-:Y:S04]  /*0120*/  STS.64 [UR4+0x400], R2 ;  /* 0x00040002ff007988 */ /* 0x0001e80008000a04 */
[----:B--2---:R0:W-:Y:S04]  /*0130*/  STS [UR4], R6 ;  /* 0x00000006ff007988 */ /* 0x0041e80008000804 */
[----:B------:R-:W-:Y:S01]  /*0140*/  STS [UR4+0x408], RZ ;  /* 0x000408ffff007988 */ /* 0x000fe20008000804 */
.L_x_1:
[----:B------:R-:W-:Y:S05]  /*0150*/  BSYNC.RECONVERGENT B0 ;  /* 0x0000000000007941 */ /* 0x000fea0003800200 */
.L_x_0:
[----:B------:R-:W-:Y:S04]  /*0160*/  BSSY.RECONVERGENT B0, `(.L_x_2) ;  /* 0x000000a000007945 */ /* 0x000fe80003800200 */
[----:B------:R-:W-:Y:S05]  /*0170*/  @P2 BRA `(.L_x_3) ;  /* 0x0000000000202947 */ /* 0x000fea0003800000 */
[----:B0-----:R-:W0:Y:S01]  /*0180*/  LDC R6, c[0x0][0x360] ;  /* 0x0000d800ff067b82 */ /* 0x001e220000000800 */
[----:B------:R-:W-:-:S07]  /*0190*/  IMAD.MOV.U32 R7, RZ, RZ, R0 ;  /* 0x000000ffff077224 */ /* 0x000fce00078e0000 */
[----:B------:R-:W1:Y:S02]  /*01a0*/  LDC.64 R4, c[0x0][0x3a0] ;  /* 0x0000e800ff047b82 */ /* 0x000e640000000a00 */
.L_x_4:
[----:B-1----:R-:W-:-:S04]  /*01b0*/  IMAD.WIDE.U32 R2, R7, 0x4, R4 ;  /* 0x0000000407027825 */ /* 0x002fc800078e0004 */
[----:B0-----:R-:W-:Y:S01]  /*01c0*/  IMAD.IADD R7, R6, 0x1, R7 ;  /* 0x0000000106077824 */ /* 0x001fe200078e0207 */
[----:B------:R2:W-:Y:S04]  /*01d0*/  STG.E desc[UR8][R2.64], RZ ;  /* 0x000000ff02007986 */ /* 0x0005e8000c101908 */
[----:B------:R-:W-:-:S13]  /*01e0*/  ISETP.GE.U32.AND P1, PT, R7, UR12, PT ;  /* 0x0000000c07007c0c */ /* 0x000fda000bf26070 */
[----:B--2---:R-:W-:Y:S05]  /*01f0*/  @!P1 BRA `(.L_x_4) ;  /* 0xfffffffc00ec9947 */ /* 0x004fea000383ffff */
.L_x_3:
[----:B------:R-:W-:Y:S05]  /*0200*/  BSYNC.RECONVERGENT B0 ;  /* 0x0000000000007941 */ /* 0x000fea0003800200 */
.L_x_2:
[----:B------:R-:W-:Y:S06]  /*0210*/  BAR.SYNC.DEFER_BLOCKING 0x0 ;  /* 0x0000000000007b1d */ /* 0x000fec0000010000 */
[----:B------:R-:W-:Y:S05]  /*0220*/  @P0 BRA `(.L_x_5) ;  /* 0x0000000000100947 */ /* 0x000fea0003800000 */
[----:B0-----:R-:W0:Y:S01]  /*0230*/  LDC.64 R2, c[0x0][0x3a0] ;  /* 0x0000e800ff027b82 */ /* 0x001e220000000a00 */
[----:B------:R-:W-:Y:S02]  /*0240*/  IMAD.MOV.U32 R5, RZ, RZ, 0x1 ;  /* 0x00000001ff057424 */ /* 0x000fe400078e00ff */
[----:B0-----:R-:W-:-:S05]  /*0250*/  IMAD.WIDE.U32 R2, R9, 0x4, R2 ;  /* 0x0000000409027825 */ /* 0x001fca00078e0002 */
[----:B------:R1:W5:Y:S02]  /*0260*/  ATOMG.E.EXCH.STRONG.GPU PT, RZ, desc[UR8][R2.64], R5 ;  /* 0x8000000502ff79a8 */ /* 0x000364000c1ef108 */
.L_x_5:
[----:B------:R-:W2:Y:S08]  /*0270*/  S2UR UR5, SR_CgaCtaId ;  /* 0x00000000000579c3 */ /* 0x000eb00000008800 */
[----:B------:R-:W-:Y:S06]  /*0280*/  BAR.SYNC.DEFER_BLOCKING 0x0 ;  /* 0x0000000000007b1d */ /* 0x000fec0000010000 */
[----:B------:R-:W-:-:S02]  /*0290*/  UMOV UR4, 0x400 ;  /* 0x0000040000047882 */ /* 0x000fc40000000000 */
[----:B01----:R-:W0:Y:S01]  /*02a0*/  LDC R3, c[0x0][0x3c4] ;  /* 0x0000f100ff037b82 */ /* 0x003e220000000800 */
[----:B--2---:R-:W-:-:S09]  /*02b0*/  ULEA UR4, UR5, UR4, 0x18 ;  /* 0x0000000405047291 */ /* 0x004fd2000f8ec0ff */
[----:B------:R-:W0:Y:S02]  /*02c0*/  LDS.128 R4, [UR4+0x400] ;  /* 0x00040004ff047984 */ /* 0x000e240008000c00 */
[----:B0-----:R-:W-:-:S04]  /*02d0*/  ISETP.GE.U32.AND P0, PT, R6, R3, PT ;  /* 0x000000030600720c */ /* 0x001fc80003f06070 */
[----:B------:R-:W-:-:S13]  /*02e0*/  ISETP.GE.U32.OR P0, PT, R4, R5, P0 ;  /* 0x000000050400720c */ /* 0x000fda0000706470 */
[----:B------:R-:W-:Y:S05]  /*02f0*/  @P0 EXIT ;  /* 0x000000000000094d */ /* 0x000fea0003800000 */
[----:B------:R-:W0:Y:S01]  /*0300*/  LDCU.64 UR6, c[0x0][0x390] ;  /* 0x00007200ff0677ac */ /* 0x000e220008000a00 */
[----:B------:R-:W1:Y:S01]  /*0310*/  LDCU UR11, c[0x0][0x360] ;  /* 0x00006c00ff0b77ac */ /* 0x000e620008000800 */
[----:B------:R-:W-:Y:S02]  /*0320*/  USHF.L.U32 UR10, UR12, 0x6, URZ ;  /* 0x000000060c0a7899 */ /* 0x000fe400080006ff */
[----:B0-----:R-:W-:-:S04]  /*0330*/  UIADD3 UR5, UP0, UPT, UR6, 0x10, URZ ;  /* 0x0000001006057890 */ /* 0x001fc8000ff1e0ff */
[----:B-1----:R-:W-:-:S12]  /*0340*/  UIADD3.X UR6, UPT, UPT, URZ, UR7, URZ, UP0, !UPT ;  /* 0x00000007ff067290 */ /* 0x002fd800087fe4ff */
.L_x_28:
[----:B------:R-:W-:Y:S01]  /*0350*/  IMAD.IADD R5, R5, 0x1, -R4 ;  /* 0x0000000105057824 */ /* 0x000fe200078e0a04 */
[----:B------:R-:W-:Y:S04]  /*0360*/  BSSY.RECONVERGENT B1, `(.L_x_6) ;  /* 0x0000131000017945 */ /* 0x000fe80003800200 */
[----:B------:R-:W-:-:S13]  /*0370*/  ISETP.GE.U32.AND P0, PT, R0, R5, PT ;  /* 0x000000050000720c */ /* 0x000fda0003f06070 */
[----:B0-----:R-:W-:Y:S05]  /*0380*/  @P0 BRA `(.L_x_7) ;  /* 0x0000001000b80947 */ /* 0x001fea0003800000 */
[----:B------:R-:W-:-:S07]  /*0390*/  IMAD.MOV.U32 R6, RZ, RZ, R0 ;  /* 0x000000ffff067224 */ /* 0x000fce00078e0000 */
.L_x_27:
[----:B0-----:R-:W0:Y:S01]  /*03a0*/  S2R R2, SR_CgaCtaId ;  /* 0x0000000000027919 */ /* 0x001e220000008800 */
[----:B------:R-:W-:Y:S01]  /*03b0*/  MOV R7, 0x400 ;  /* 0x0000040000077802 */ /* 0x000fe20000000f00 */
[----:B------:R-:W-:-:S03]  /*03c0*/  IMAD.IADD R8, R6, 0x1, R4 ;  /* 0x0000000106087824 */ /* 0x000fc600078e0204 */
[----:B0-----:R-:W-:-:S05]  /*03d0*/  LEA R7, R2, R7, 0x18 ;  /* 0x0000000702077211 */ /* 0x001fca00078ec0ff */
[----:B------:R-:W0:Y:S02]  /*03e0*/  LDS R2, [R7+0x404] ;  /* 0x0004040007027984 */ /* 0x000e240000000800 */
[----:B0-----:R-:W-:-:S13]  /*03f0*/  ISETP.GE.U32.AND P0, PT, R8, R2, PT ;  /* 0x000000020800720c */ /* 0x001fda0003f06070 */
[----:B------:R-:W-:Y:S05]  /*0400*/  @P0 BRA `(.L_x_7) ;  /* 0x0000001000980947 */ /* 0x000fea0003800000 */
[----:B------:R-:W-:Y:S01]  /*0410*/  IMAD R8, R8, 0x4, R7 ;  /* 0x0000000408087824 */ /* 0x000fe200078e0207 */
[----:B------:R-:W0:Y:S01]  /*0420*/  LDCU UR4, c[0x0][0x3c0] ;  /* 0x00007800ff0477ac */ /* 0x000e220008000800 */
[----:B------:R-:W-:Y:S04]  /*0430*/  BSSY.RECONVERGENT B0, `(.L_x_8) ;  /* 0x0000120000007945 */ /* 0x000fe80003800200 */
[----:B------:R-:W0:Y:S02]  /*0440*/  LDS R8, [R8] ;  /* 0x0000000008087984 */ /* 0x000e240000000800 */
[----:B0-----:R-:W-:-:S13]  /*0450*/  ISETP.GE.U32.AND P0, PT, R8, UR4, PT ;  /* 0x0000000408007c0c */ /* 0x001fda000bf06070 */
[----:B------:R-:W-:Y:S05]  /*0460*/  @P0 BRA `(.L_x_9) ;  /* 0x0000001000700947 */ /* 0x000fea0003800000 */
[----:B------:R-:W0:Y:S01]  /*0470*/  LDC.64 R2, c[0x0][0x380] ;  /* 0x0000e000ff027b82 */ /* 0x000e220000000a00 */
[----:B------:R-:W1:Y:S01]  /*0480*/  LDCU.64 UR12, c[0x0][0x3b8] ;  /* 0x00007700ff0c77ac */ /* 0x000e620008000a00 */
[----:B0-----:R-:W-:-:S06]  /*0490*/  IMAD.WIDE.U32 R2, R8, 0x20, R2 ;  /* 0x0000002008027825 */ /* 0x001fcc00078e0002 */
[----:B------:R-:W1:Y:S02]  /*04a0*/  LDG.E.64 R2, desc[UR8][R2.64+0x18] ;  /* 0x0000180802027981 */ /* 0x000e64000c1e1b00 */
[----:B-1----:R-:W-:-:S04]  /*04b0*/  ISETP.GT.U32.AND P0, PT, R2, UR12, PT ;  /* 0x0000000c02007c0c */ /* 0x002fc8000bf04070 */
[----:B------:R-:W-:-:S13]  /*04c0*/  ISETP.GT.U32.AND.EX P0, PT, R3, UR13, PT, P0 ;  /* 0x0000000d03007c0c */ /* 0x000fda000bf04100 */
[----:B------:R-:W-:Y:S05]  /*04d0*/  @P0 BRA `(.L_x_9) ;  /* 0x0000001000540947 */ /* 0x000fea0003800000 */
[----:B------:R-:W0:Y:S01]  /*04e0*/  S2R R9, SR_LANEID ;  /* 0x0000000000097919 */ /* 0x000e220000000000 */
[----:B------:R-:W-:Y:S01]  /*04f0*/  VOTEU.ANY UR4, UPT, PT ;  /* 0x0000000000047886 */ /* 0x000fe200038e0100 */
[----:B------:R-:W1:Y:S01]  /*0500*/  LDC.64 R2, c[0x0][0x3b0] ;  /* 0x0000ec00ff027b82 */ /* 0x000e620000000a00 */
[----:B------:R-:W0:Y:S08]  /*0510*/  FLO.U32 R12, UR4 ;  /* 0x00000004000c7d00 */ /* 0x000e3000080e0000 */
[----:B------:R-:W1:Y:S01]  /*0520*/  POPC R11, UR4 ;  /* 0x00000004000b7d09 */ /* 0x000e620008000000 */
[----:B0-----:R-:W-:-:S13]  /*0530*/  ISETP.EQ.U32.AND P0, PT, R12, R9, PT ;  /* 0x000000090c00720c */ /* 0x001fda0003f02070 */
[----:B-1----:R0:W2:Y:S01]  /*0540*/  @P0 ATOMG.E.ADD.STRONG.GPU PT, R11, desc[UR8][R2.64], R11 ;  /* 0x8000000b020b09a8 */ /* 0x0020a200081ef108 */
[----:B------:R-:W-:Y:S01]  /*0550*/  IMAD.U32 R13, RZ, RZ, UR6 ;  /* 0x00000006ff0d7e24 */ /* 0x000fe2000f8e00ff */
[----:B------:R-:W1:Y:S01]  /*0560*/  S2R R10, SR_LTMASK ;  /* 0x00000000000a7919 */ /* 0x000e620000003900 */
[----:B0-----:R-:W0:Y:S01]  /*0570*/  LDC.64 R2, c[0x0][0x3a0] ;  /* 0x0000e800ff027b82 */ /* 0x001e220000000a00 */
[----:B-1----:R-:W-:Y:S01]  /*0580*/  LOP3.LUT R16, R10, UR4, RZ, 0xc0, !PT ;  /* 0x000000040a107c12 */ /* 0x002fe2000f8ec0ff */
[----:B------:R-:W1:Y:S06]  /*0590*/  LDCU UR4, c[0x0][0x3c4] ;  /* 0x00007880ff0477ac */ /* 0x000e6c0008000800 */
[----:B------:R-:W3:Y:S01]  /*05a0*/  LDC R10, c[0x0][0x3c0] ;  /* 0x0000f000ff0a7b82 */ /* 0x000ee20000000800 */
[----:B------:R-:W4:Y:S01]  /*05b0*/  POPC R16, R16 ;  /* 0x0000001000107309 */ /* 0x000f220000000000 */
[----:B--2---:R2:W4:Y:S02]  /*05c0*/  SHFL.IDX PT, R9, R11, R12, 0x1f ;  /* 0x00001f0c0b097589 */ /* 0x00452400000e0000 */
[----:B--2---:R-:W-:-:S02]  /*05d0*/  IMAD.U32 R12, RZ, RZ, UR5 ;  /* 0x00000005ff0c7e24 */ /* 0x004fc4000f8e00ff */
[----:B------:R-:W-:Y:S02]  /*05e0*/  IMAD.MOV.U32 R11, RZ, RZ, RZ ;  /* 0x000000ffff0b7224 */ /* 0x000fe400078e00ff */
[----:B----4-:R-:W-:-:S05]  /*05f0*/  IMAD.IADD R9, R9, 0x1, R16 ;  /* 0x0000000109097824 */ /* 0x010fca00078e0210 */
[----:B-1----:R-:W-:-:S13]  /*0600*/  ISETP.GE.U32.AND P0, PT, R9, UR4, PT ;  /* 0x0000000409007c0c */ /* 0x002fda000bf06070 */
[----:B------:R-:W1:Y:S02]  /*0610*/  @!P0 LDC.64 R14, c[0x0][0x3a8] ;  /* 0x0000ea00ff0e8b82 */ /* 0x000e640000000a00 */
[----:B-1----:R-:W-:-:S04]  /*0620*/  @!P0 IMAD.WIDE.U32 R14, R9, 0x4, R14 ;  /* 0x00000004090e8825 */ /* 0x002fc800078e000e */
[----:B------:R-:W-:Y:S01]  /*0630*/  IMAD.SHL.U32 R9, R8, 0x40, RZ ;  /* 0x0000004008097824 */ /* 0x000fe200078e00ff */
[----:B------:R1:W-:Y:S03]  /*0640*/  @!P0 STG.E desc[UR8][R14.64], R8 ;  /* 0x000000080e008986 */ /* 0x0003e6000c101908 */
[C---:B------:R-:W-:Y:S01]  /*0650*/  IMAD.WIDE.U32 R12, R9.reuse, 0x4, R12 ;  /* 0x00000004090c7825 */ /* 0x040fe200078e000c */
[----:B------:R-:W-:-:S03]  /*0660*/  VIMNMX.U32 R9, PT, PT, R9, UR10, PT ;  /* 0x0000000a09097c48 */ /* 0x000fc6000bfe0000 */
[----:B------:R-:W-:Y:S02]  /*0670*/  IMAD.MOV.U32 R16, RZ, RZ, R12 ;  /* 0x000000ffff107224 */ /* 0x000fe400078e000c */
[----:B0--3--:R-:W-:-:S07]  /*0680*/  VIADD R12, R9, -UR10 ;  /* 0x8000000a090c7c36 */ /* 0x009fce0008000000 */
.L_x_26:
[----:B------:R-:W-:Y:S01]  /*0690*/  ISETP.NE.AND P0, PT, R12, RZ, PT ;  /* 0x000000ff0c00720c */ /* 0x000fe20003f05270 */
[----:B-1----:R-:W-:Y:S02]  /*06a0*/  IMAD.MOV.U32 R8, RZ, RZ, R16 ;  /* 0x000000ffff087224 */ /* 0x002fe400078e0010 */
[----:B------:R-:W-:-:S10]  /*06b0*/  IMAD.MOV.U32 R9, RZ, RZ, R13 ;  /* 0x000000ffff097224 */ /* 0x000fd400078e000d */
[----:B0-----:R-:W-:Y:S05]  /*06c0*/  @!P0 BRA `(.L_x_9) ;  /* 0x0000000c00d88947 */ /* 0x001fea0003800000 */
[----:B------:R-:W2:Y:S01]  /*06d0*/  LDG.E R19, desc[UR8][R8.64+-0x10] ;  /* 0xfffff00808137981 */ /* 0x000ea2000c1e1900 */
[----:B------:R-:W-:Y:S01]  /*06e0*/  BSSY.RECONVERGENT B2, `(.L_x_10) ;  /* 0x000001c000027945 */ /* 0x000fe20003800200 */
[----:B--2---:R-:W-:-:S04]  /*06f0*/  ISETP.GE.U32.AND P0, PT, R19, R10, PT ;  /* 0x0000000a1300720c */ /* 0x004fc80003f06070 */
[----:B------:R-:W-:-:S13]  /*0700*/  ISETP.EQ.OR P0, PT, R19, RZ, P0 ;  /* 0x000000ff1300720c */ /* 0x000fda0000702670 */
[----:B------:R-:W-:Y:S05]  /*0710*/  @P0 BRA `(.L_x_11) ;  /* 0x0000000000600947 */ /* 0x000fea0003800000 */
[----:B------:R-:W-:-:S04]  /*0720*/  IMAD.WIDE.U32 R14, R19, 0x4, R2 ;  /* 0x00000004130e7825 */ /* 0x000fc800078e0002 */
[----:B------:R-:W-:Y:S02]  /*0730*/  IMAD.MOV.U32 R17, RZ, RZ, 0x1 ;  /* 0x00000001ff117424 */ /* 0x000fe400078e00ff */
[----:B------:R-:W-:-:S05]  /*0740*/  IMAD.MOV.U32 R16, RZ, RZ, RZ ;  /* 0x000000ffff107224 */ /* 0x000fca00078e00ff */
[----:B------:R-:W2:Y:S02]  /*0750*/  ATOMG.E.CAS.STRONG.GPU PT, R14, [R14], R16, R17 ;  /* 0x000000100e0e73a9 */ /* 0x000ea400001ee111 */
[----:B--2---:R-:W-:-:S13]  /*0760*/  ISETP.NE.AND P0, PT, R14, RZ, PT ;  /* 0x000000ff0e00720c */ /* 0x004fda0003f05270 */
[----:B------:R-:W-:Y:S05]  /*0770*/  @P0 BRA `(.L_x_11) ;  /* 0x0000000000480947 */ /* 0x000fea0003800000 */
[----:B------:R-:W0:Y:S01]  /*0780*/  S2R R14, SR_LANEID ;  /* 0x00000000000e7919 */ /* 0x000e220000000000 */
[----:B------:R-:W1:Y:S01]  /*0790*/  S2UR UR7, SR_CgaCtaId ;  /* 0x00000000000779c3 */ /* 0x000e620000008800 */
[----:B------:R-:W-:Y:S01]  /*07a0*/  VOTEU.ANY UR12, UPT, PT ;  /* 0x00000000000c7886 */ /* 0x000fe200038e0100 */
[----:B------:R-:W-:Y:S01]  /*07b0*/  UMOV UR4, 0x400 ;  /* 0x0000040000047882 */ /* 0x000fe20000000000 */
[----:B------:R-:W0:Y:S01]  /*07c0*/  FLO.U32 R15, UR12 ;  /* 0x0000000c000f7d00 */ /* 0x000e2200080e0000 */
[----:B------:R-:W-:Y:S01]  /*07d0*/  UIADD3 UR4, UPT, UPT, UR4, 0x404, URZ ;  /* 0x0000040404047890 */ /* 0x000fe2000fffe0ff */
[----:B------:R-:W2:Y:S06]  /*07e0*/  S2R R17, SR_LTMASK ;  /* 0x0000000000117919 */ /* 0x000eac0000003900 */
[----:B------:R-:W3:Y:S01]  /*07f0*/  POPC R13, UR12 ;  /* 0x0000000c000d7d09 */ /* 0x000ee20008000000 */
[----:B-1----:R-:W-:Y:S01]  /*0800*/  ULEA UR4, UR7, UR4, 0x18 ;  /* 0x0000000407047291 */ /* 0x002fe2000f8ec0ff */
[----:B0-----:R-:W-:-:S02]  /*0810*/  ISETP.EQ.U32.AND P0, PT, R15, R14, PT ;  /* 0x0000000e0f00720c */ /* 0x001fc40003f02070 */
[----:B--2---:R-:W-:-:S06]  /*0820*/  LOP3.LUT R17, R17, UR12, RZ, 0xc0, !PT ;  /* 0x0000000c11117c12 */ /* 0x004fcc000f8ec0ff */
[----:B------:R-:W0:Y:S05]  /*0830*/  POPC R17, R17 ;  /* 0x0000001100117309 */ /* 0x000e2a0000000000 */
[----:B---3--:R-:W1:Y:S04]  /*0840*/  @P0 ATOMS.ADD R16, [UR4], R13 ;  /* 0x0000000dff10098c */ /* 0x008e680008000004 */
[----:B-1----:R-:W0:Y:S02]  /*0850*/  SHFL.IDX PT, R14, R16, R15, 0x1f ;  /* 0x00001f0f100e7589 */ /* 0x002e2400000e0000 */
[----:B0-----:R-:W-:-:S05]  /*0860*/  IMAD.IADD R14, R14, 0x1, R17 ;  /* 0x000000010e0e7824 */ /* 0x001fca00078e0211 */
[----:B------:R-:W-:-:S13]  /*0870*/  ISETP.GT.U32.AND P0, PT, R14, 0xff, PT ;  /* 0x000000ff0e00780c */ /* 0x000fda0003f04070 */
[----:B------:R-:W-:-:S05]  /*0880*/  @!P0 IMAD R14, R14, 0x4, R7 ;  /* 0x000000040e0e8824 */ /* 0x000fca00078e0207 */
[----:B------:R0:W-:Y:S02]  /*0890*/  @!P0 STS [R14], R19 ;  /* 0x000000130e008388 */ /* 0x0001e40000000800 */
.L_x_11:
[----:B------:R-:W-:Y:S05]  /*08a0*/  BSYNC.RECONVERGENT B2 ;  /* 0x0000000000027941 */ /* 0x000fea0003800200 */
.L_x_10:
[----:B0-----:R-:W2:Y:S01]  /*08b0*/  LDG.E R19, desc[UR8][R8.64+-0xc] ;  /* 0xfffff40808137981 */ /* 0x001ea2000c1e1900 */
        /* <DEDUP_REMOVED lines=28> */
.L_x_13:
[----:B------:R-:W-:Y:S05]  /*0a80*/  BSYNC.RECONVERGENT B2 ;  /* 0x0000000000027941 */ /* 0x000fea0003800200 */
.L_x_12:
        /* <DEDUP_REMOVED lines=29> */
.L_x_15:
[----:B------:R-:W-:Y:S05]  /*0c60*/  BSYNC.RECONVERGENT B2 ;  /* 0x0000000000027941 */ /* 0x000fea0003800200 */
.L_x_14:
        /* <DEDUP_REMOVED lines=29> */
.L_x_17:
[----:B------:R-:W-:Y:S05]  /*0e40*/  BSYNC.RECONVERGENT B2 ;  /* 0x0000000000027941 */ /* 0x000fea0003800200 */
.L_x_16:
        /* <DEDUP_REMOVED lines=29> */
.L_x_19:
[----:B------:R-:W-:Y:S05]  /*1020*/  BSYNC.RECONVERGENT B2 ;  /* 0x0000000000027941 */ /* 0x000fea0003800200 */
.L_x_18:
        /* <DEDUP_REMOVED lines=29> */
.L_x_21:
[----:B------:R-:W-:Y:S05]  /*1200*/  BSYNC.RECONVERGENT B2 ;  /* 0x0000000000027941 */ /* 0x000fea0003800200 */
.L_x_20:
        /* <DEDUP_REMOVED lines=29> */
.L_x_23:
[----:B------:R-:W-:Y:S05]  /*13e0*/  BSYNC.RECONVERGENT B2 ;  /* 0x0000000000027941 */ /* 0x000fea0003800200 */
.L_x_22:
        /* <DEDUP_REMOVED lines=29> */
.L_x_25:
[----:B------:R-:W-:Y:S05]  /*15c0*/  BSYNC.RECONVERGENT B2 ;  /* 0x0000000000027941 */ /* 0x000fea0003800200 */
.L_x_24:
[----:B------:R-:W-:Y:S01]  /*15d0*/  VIADD R11, R11, 0x8 ;  /* 0x000000080b0b7836 */ /* 0x000fe20000000000 */
[----:B------:R-:W-:Y:S01]  /*15e0*/  IADD3 R16, P1, PT, R8, 0x20, RZ ;  /* 0x0000002008107810 */ /* 0x000fe20007f3e0ff */
[----:B------:R-:W-:-:S03]  /*15f0*/  VIADD R12, R12, 0x8 ;  /* 0x000000080c0c7836 */ /* 0x000fc60000000000 */
[----:B------:R-:W-:Y:S01]  /*1600*/  ISETP.NE.AND P0, PT, R11, 0x40, PT ;  /* 0x000000400b00780c */ /* 0x000fe20003f05270 */
[----:B------:R-:W-:-:S12]  /*1610*/  IMAD.X R13, RZ, RZ, R9, P1 ;  /* 0x000000ffff0d7224 */ /* 0x000fd800008e0609 */
[----:B------:R-:W-:Y:S05]  /*1620*/  @P0 BRA `(.L_x_26) ;  /* 0xfffffff000180947 */ /* 0x000fea000383ffff */
.L_x_9:
[----:B------:R-:W-:Y:S05]  /*1630*/  BSYNC.RECONVERGENT B0 ;  /* 0x0000000000007941 */ /* 0x000fea0003800200 */
.L_x_8:
[----:B------:R-:W-:-:S05]  /*1640*/  VIADD R6, R6, UR11 ;  /* 0x0000000b06067c36 */ /* 0x000fca0008000000 */
[----:B------:R-:W-:-:S13]  /*1650*/  ISETP.GE.U32.AND P0, PT, R6, R5, PT ;  /* 0x000000050600720c */ /* 0x000fda0003f06070 */
[----:B------:R-:W-:Y:S05]  /*1660*/  @!P0 BRA `(.L_x_27) ;  /* 0xffffffec004c8947 */ /* 0x000fea000383ffff */
.L_x_7:
[----:B------:R-:W-:Y:S05]  /*1670*/  BSYNC.RECONVERGENT B1 ;  /* 0x0000000000017941 */ /* 0x000fea0003800200 */
.L_x_6:
[----:B------:R-:W1:Y:S08]  /*1680*/  S2UR UR7, SR_CgaCtaId ;  /* 0x00000000000779c3 */ /* 0x000e700000008800 */
[----:B------:R-:W-:Y:S01]  /*1690*/  BAR.SYNC.DEFER_BLOCKING 0x0 ;  /* 0x0000000000007b1d */ /* 0x000fe20000010000 */
[----:B------:R-:W-:-:S05]  /*16a0*/  ISETP.NE.AND P0, PT, R0, RZ, PT ;  /* 0x000000ff0000720c */ /* 0x000fca0003f05270 */
[----:B------:R-:W-:Y:S02]  /*16b0*/  UMOV UR4, 0x400 ;  /* 0x0000040000047882 */ /* 0x000fe40000000000 */
[----:B-1----:R-:W-:-:S09]  /*16c0*/  ULEA UR4, UR7, UR4, 0x18 ;  /* 0x0000000407047291 */ /* 0x002fd2000f8ec0ff */
[----:B------:R-:W1:Y:S04]  /*16d0*/  @!P0 LDS R3, [UR4+0x408] ;  /* 0x00040804ff038984 */ /* 0x000e680008000800 */
[----:B------:R-:W2:Y:S01]  /*16e0*/  @!P0 LDS R2, [UR4+0x404] ;  /* 0x00040404ff028984 */ /* 0x000ea20008000800 */
[----:B-1----:R-:W-:-:S03]  /*16f0*/  @!P0 VIADD R3, R3, 0x1 ;  /* 0x0000000103038836 */ /* 0x002fc60000000000 */
[----:B--2---:R-:W-:Y:S04]  /*1700*/  @!P0 STS [UR4+0x400], R2 ;  /* 0x00040002ff008988 */ /* 0x004fe80008000804 */
[----:B------:R-:W-:Y:S01]  /*1710*/  @!P0 STS [UR4+0x408], R3 ;  /* 0x00040803ff008988 */ /* 0x000fe20008000804 */
[----:B------:R-:W-:Y:S06]  /*1720*/  BAR.SYNC.DEFER_BLOCKING 0x0 ;  /* 0x0000000000007b1d */ /* 0x000fec0000010000 */
[----:B------:R-:W1:Y:S01]  /*1730*/  LDS.128 R4, [UR4+0x400] ;  /* 0x00040004ff047984 */ /* 0x000e620008000c00 */
[----:B------:R-:W1:Y:S02]  /*1740*/  LDCU UR4, c[0x0][0x3c4] ;  /* 0x00007880ff0477ac */ /* 0x000e640008000800 */
[----:B-1----:R-:W-:-:S02]  /*1750*/  ISETP.GE.U32.AND P0, PT, R6, UR4, PT ;  /* 0x0000000406007c0c */ /* 0x002fc4000bf06070 */
[----:B------:R-:W-:-:S13]  /*1760*/  ISETP.LT.U32.AND P1, PT, R4, R5, PT ;  /* 0x000000050400720c */ /* 0x000fda0003f21070 */
[----:B------:R-:W-:Y:S05]  /*1770*/  @!P0 BRA P1, `(.L_x_28) ;  /* 0xffffffe800f48947 */ /* 0x000fea000083ffff */
[----:B------:R-:W-:Y:S05]  /*1780*/  EXIT ;  /* 0x000000000000794d */ /* 0x000fea0003800000 */
.L_x_29:
[----:B------:R-:W-:-:S00]  /*1790*/  BRA `(.L_x_29) ;  /* 0xfffffffc00fc7947 */ /* 0x000fc0000383ffff */
[----:B------:R-:W-:-:S00]  /*17a0*/  NOP ;  /* 0x0000000000007918 */ /* 0x000fc00000000000 */
        /* <DEDUP_REMOVED lines=13> */
.L_x_95:


//--------------------- .text._Z31atomic_similarity_search_kernelPKfPKmS0_PjS2_jjj --------------------------
	.section	.text._Z31atomic_similarity_search_kernelPKfPKmS0_PjS2_jjj,"ax",@progbits
	.align	128
        .global         _Z31atomic_similarity_search_kernelPKfPKmS0_PjS2_jjj
        .type           _Z31atomic_similarity_search_kernelPKfPKmS0_PjS2_jjj,@function
        .size           _Z31atomic_similarity_search_kernelPKfPKmS0_PjS2_jjj,(.L_x_94 - _Z31atomic_similarity_search_kernelPKfPKmS0_PjS2_jjj)
        .other          _Z31atomic_similarity_search_kernelPKfPKmS0_PjS2_jjj,@"STO_CUDA_ENTRY STV_DEFAULT"
_Z31atomic_similarity_search_kernelPKfPKmS0_PjS2_jjj:
.text._Z31atomic_similarity_search_kernelPKfPKmS0_PjS2_jjj:
[----:B------:R-:W-:Y:S01]  /*0000*/  LDC R1, c[0x0][0x37c] ;  /* 0x0000df00ff017b82 */ /* 0x000fe20000000800 */
[----:B------:R-:W0:Y:S07]  /*0010*/  S2R R0, SR_TID.X ;  /* 0x0000000000007919 */ /* 0x000e2e0000002100 */
[----:B------:R-:W0:Y:S01]  /*0020*/  S2UR UR5, SR_CTAID.X ;  /* 0x00000000000579c3 */ /* 0x000e220000002500 */
[----:B------:R-:W1:Y:S07]  /*0030*/  LDCU UR4, c[0x0][0x3a8] ;  /* 0x00007500ff0477ac */ /* 0x000e6e0008000800 */
[----:B------:R-:W0:Y:S02]  /*0040*/  LDC R9, c[0x0][0x360] ;  /* 0x0000d800ff097b82 */ /* 0x000e240000000800 */
[----:B0-----:R-:W-:-:S05]  /*0050*/  IMAD R9, R9, UR5, R0 ;  /* 0x0000000509097c24 */ /* 0x001fca000f8e0200 */
[----:B-1----:R-:W-:-:S13]  /*0060*/  ISETP.GE.U32.AND P0, PT, R9, UR4, PT ;  /* 0x0000000409007c0c */ /* 0x002fda000bf06070 */
[----:B------:R-:W-:Y:S05]  /*0070*/  @P0 EXIT ;  /* 0x000000000000094d */ /* 0x000fea0003800000 */
[----:B------:R-:W0:Y:S01]  /*0080*/  LDC.64 R2, c[0x0][0x388] ;  /* 0x0000e200ff027b82 */ /* 0x000e220000000a00 */
[----:B------:R-:W1:Y:S07]  /*0090*/  LDCU.64 UR8, c[0x0][0x358] ;  /* 0x00006b00ff0877ac */ /* 0x000e6e0008000a00 */
[----:B------:R-:W2:Y:S01]  /*00a0*/  LDC.64 R4, c[0x0][0x3a0] ;  /* 0x0000e800ff047b82 */ /* 0x000ea20000000a00 */
[----:B0-----:R-:W-:-:S06]  /*00b0*/  IMAD.WIDE.U32 R2, R9, 0x8, R2 ;  /* 0x0000000809027825 */ /* 0x001fcc00078e0002 */
[----:B-1----:R-:W3:Y:S04]  /*00c0*/  LDG.E.64 R2, desc[UR8][R2.64] ;  /* 0x0000000802027981 */ /* 0x002ee8000c1e1b00 */
[----:B--2---:R-:W3:Y:S02]  /*00d0*/  LDG.E.64 R4, desc[UR8][R4.64] ;  /* 0x0000000804047981 */ /* 0x004ee4000c1e1b00 */
[----:B---3--:R-:W-:-:S04]  /*00e0*/  ISETP.GT.U32.AND P0, PT, R2, R4, PT ;  /* 0x000000040200720c */ /* 0x008fc80003f04070 */
[----:B------:R-:W-:-:S13]  /*00f0*/  ISETP.GT.U32.AND.EX P0, PT, R3, R5, PT, P0 ;  /* 0x000000050300720c */ /* 0x000fda0003f04100 */
[----:B------:R-:W-:Y:S05]  /*0100*/  @P0 EXIT ;  /* 0x000000000000094d */ /* 0x000fea0003800000 */
[----:B------:R-:W0:Y:S01]  /*0110*/  LDCU UR5, c[0x0][0x3ac] ;  /* 0x00007580ff0577ac */ /* 0x000e220008000800 */
[----:B------:R-:W-:Y:S01]  /*0120*/  HFMA2 R0, -RZ, RZ, 0, 0 ;  /* 0x00000000ff007431 */ /* 0x000fe200000001ff */
[----:B------:R-:W-:Y:S01]  /*0130*/  CS2R R2, SRZ ;  /* 0x0000000000027805 */ /* 0x000fe2000001ff00 */
[----:B0-----:R-:W-:-:S09]  /*0140*/  UISETP.NE.AND UP0, UPT, UR5, URZ, UPT ;  /* 0x000000ff0500728c */ /* 0x001fd2000bf05270 */
[----:B------:R-:W-:Y:S05]  /*0150*/  BRA.U !UP0, `(.L_x_30) ;  /* 0x0000000908c07547 */ /* 0x000fea000b800000 */
[----:B------:R-:W-:Y:S01]  /*0160*/  UISETP.GE.U32.AND UP0, UPT, UR5, 0x8, UPT ;  /* 0x000000080500788c */ /* 0x000fe2000bf06070 */
[----:B------:R-:W-:Y:S01]  /*0170*/  CS2R R2, SRZ ;  /* 0x0000000000027805 */ /* 0x000fe2000001ff00 */
[----:B------:R-:W-:Y:S01]  /*0180*/  ULOP3.LUT UR7, UR5, 0x7, URZ, 0xc0, !UPT ;  /* 0x0000000705077892 */ /* 0x000fe2000f8ec0ff */
[----:B------:R-:W-:Y:S01]  /*0190*/  MOV R4, RZ ;  /* 0x000000ff00047202 */ /* 0x000fe20000000f00 */
[----:B------:R-:W-:Y:S01]  /*01a0*/  IMAD.MOV.U32 R0, RZ, RZ, RZ ;  /* 0x000000ffff007224 */ /* 0x000fe200078e00ff */
[----:B------:R-:W-:Y:S02]  /*01b0*/  UIMAD UR4, UR4, UR5, URZ ;  /* 0x00000005040472a4 */ /* 0x000fe4000f8e02ff */
[----:B------:R-:W-:Y:S02]  /*01c0*/  UISETP.NE.AND UP1, UPT, UR7, URZ, UPT ;  /* 0x000000ff0700728c */ /* 0x000fe4000bf25270 */
[----:B------:R-:W-:Y:S09]  /*01d0*/  BRA.U !UP0, `(.L_x_31) ;  /* 0x00000005084c7547 */ /* 0x000ff2000b800000 */
[----:B------:R-:W0:Y:S01]  /*01e0*/  LDC.64 R6, c[0x0][0x390] ;  /* 0x0000e400ff067b82 */ /* 0x000e220000000a00 */
[----:B------:R-:W-:Y:S01]  /*01f0*/  ULOP3.LUT UR5, UR5, 0xfffffff8, URZ, 0xc0, !UPT ;  /* 0xfffffff805057892 */ /* 0x000fe2000f8ec0ff */
[----:B------:R-:W-:Y:S01]  /*0200*/  HFMA2 R25, -RZ, RZ, 0, 0 ;  /* 0x00000000ff197431 */ /* 0x000fe200000001ff */
[----:B------:R-:W-:Y:S01]  /*0210*/  MOV R3, RZ ;  /* 0x000000ff00037202 */ /* 0x000fe20000000f00 */
[----:B------:R-:W1:Y:S03]  /*0220*/  LDCU UR6, c[0x0][0x3ac] ;  /* 0x00007580ff0677ac */ /* 0x000e660008000800 */
[----:B------:R-:W-:-:S07]  /*0230*/  IMAD.U32 R4, RZ, RZ, UR5 ;  /* 0x00000005ff047e24 */ /* 0x000fce000f8e00ff */
.L_x_32:
[----:B-1----:R-:W-:Y:S01]  /*0240*/  UMOV UR5, UR6 ;  /* 0x0000000600057c82 */ /* 0x002fe20008000000 */
[----:B0-----:R-:W-:-:S04]  /*0250*/  IMAD.WIDE.U32 R10, R25, 0x4, R6 ;  /* 0x00000004190a7825 */ /* 0x001fc800078e0006 */
[----:B------:R-:W-:-:S05]  /*0260*/  IMAD R5, R9, UR5, R25 ;  /* 0x0000000509057c24 */ /* 0x000fca000f8e0219 */
[----:B------:R-:W-:-:S13]  /*0270*/  ISETP.GE.U32.AND P5, PT, R5, UR4, PT ;  /* 0x0000000405007c0c */ /* 0x000fda000bfa6070 */
[----:B------:R-:W0:Y:S01]  /*0280*/  @!P5 LDC.64 R12, c[0x0][0x380] ;  /* 0x0000e000ff0cdb82 */ /* 0x000e220000000a00 */
[----:B------:R-:W2:Y:S01]  /*0290*/  @!P5 LDG.E R18, desc[UR8][R10.64] ;  /* 0x000000080a12d981 */ /* 0x000ea2000c1e1900 */
[----:B0-----:R-:W-:-:S06]  /*02a0*/  @!P5 IMAD.WIDE.U32 R12, R5, 0x4, R12 ;  /* 0x00000004050cd825 */ /* 0x001fcc00078e000c */
[----:B------:R-:W3:Y:S01]  /*02b0*/  @!P5 LDG.E R13, desc[UR8][R12.64] ;  /* 0x000000080c0dd981 */ /* 0x000ee2000c1e1900 */
[C---:B------:R-:W-:Y:S01]  /*02c0*/  IADD3 R19, PT, PT, R5.reuse, 0x2, RZ ;  /* 0x0000000205137810 */ /* 0x040fe20007ffe0ff */
[C---:B------:R-:W-:Y:S01]  /*02d0*/  VIADD R23, R5.reuse, 0x3 ;  /* 0x0000000305177836 */ /* 0x040fe20000000000 */
[----:B------:R-:W-:Y:S02]  /*02e0*/  IADD3 R22, PT, PT, R5, 0x1, RZ ;  /* 0x0000000105167810 */ /* 0x000fe40007ffe0ff */
[----:B------:R-:W-:Y:S02]  /*02f0*/  ISETP.GE.U32.AND P1, PT, R19, UR4, PT ;  /* 0x0000000413007c0c */ /* 0x000fe4000bf26070 */
[----:B------:R-:W-:Y:S02]  /*0300*/  ISETP.GE.U32.AND P0, PT, R22, UR4, PT ;  /* 0x0000000416007c0c */ /* 0x000fe4000bf06070 */
[----:B------:R-:W-:Y:S02]  /*0310*/  ISETP.GE.U32.AND P2, PT, R23, UR4, PT ;  /* 0x0000000417007c0c */ /* 0x000fe4000bf46070 */
[----:B------:R-:W-:-:S04]  /*0320*/  IADD3 R8, PT, PT, R5, 0x4, RZ ;  /* 0x0000000405087810 */ /* 0x000fc80007ffe0ff */
[----:B------:R-:W-:-:S03]  /*0330*/  ISETP.GE.U32.AND P3, PT, R8, UR4, PT ;  /* 0x0000000408007c0c */ /* 0x000fc6000bf66070 */
[----:B------:R-:W0:Y:S01]  /*0340*/  @!P1 LDC.64 R16, c[0x0][0x380] ;  /* 0x0000e000ff109b82 */ /* 0x000e220000000a00 */
[C---:B------:R-:W-:Y:S01]  /*0350*/  IADD3 R27, PT, PT, R5.reuse, 0x5, RZ ;  /* 0x00000005051b7810 */ /* 0x040fe20007ffe0ff */
[----:B------:R-:W-:Y:S01]  /*0360*/  VIADD R29, R5, 0x6 ;  /* 0x00000006051d7836 */ /* 0x000fe20000000000 */
[----:B------:R-:W4:Y:S04]  /*0370*/  @!P1 LDG.E R26, desc[UR8][R10.64+0x8] ;  /* 0x000008080a1a9981 */ /* 0x000f28000c1e1900 */
[----:B------:R-:W5:Y:S01]  /*0380*/  @!P2 LDG.E R28, desc[UR8][R10.64+0xc] ;  /* 0x00000c080a1ca981 */ /* 0x000f62000c1e1900 */
[----:B------:R-:W1:Y:S08]  /*0390*/  @!P0 LDC.64 R14, c[0x0][0x380] ;  /* 0x0000e000ff0e8b82 */ /* 0x000e700000000a00 */
[----:B------:R-:W1:Y:S01]  /*03a0*/  @!P2 LDC.64 R20, c[0x0][0x380] ;  /* 0x0000e000ff14ab82 */ /* 0x000e620000000a00 */
[----:B------:R-:W-:-:S02]  /*03b0*/  ISETP.GE.U32.AND P4, PT, R27, UR4, PT ;  /* 0x000000041b007c0c */ /* 0x000fc4000bf86070 */
[----:B------:R-:W-:Y:S02]  /*03c0*/  ISETP.GE.U32.AND P6, PT, R29, UR4, PT ;  /* 0x000000041d007c0c */ /* 0x000fe4000bfc6070 */
[----:B------:R-:W-:Y:S01]  /*03d0*/  IADD3 R5, PT, PT, R5, 0x7, RZ ;  /* 0x0000000705057810 */ /* 0x000fe20007ffe0ff */
[----:B0-----:R-:W-:-:S06]  /*03e0*/  @!P1 IMAD.WIDE.U32 R16, R19, 0x4, R16 ;  /* 0x0000000413109825 */ /* 0x001fcc00078e0010 */
[----:B------:R-:W4:Y:S01]  /*03f0*/  @!P1 LDG.E R17, desc[UR8][R16.64] ;  /* 0x0000000810119981 */ /* 0x000f22000c1e1900 */
[----:B-1----:R-:W-:-:S05]  /*0400*/  @!P0 IMAD.WIDE.U32 R14, R22, 0x4, R14 ;  /* 0x00000004160e8825 */ /* 0x002fca00078e000e */
[----:B------:R0:W5:Y:S01]  /*0410*/  @!P0 LDG.E R24, desc[UR8][R14.64] ;  /* 0x000000080e188981 */ /* 0x000162000c1e1900 */
[----:B------:R-:W-:-:S03]  /*0420*/  @!P2 IMAD.WIDE.U32 R20, R23, 0x4, R20 ;  /* 0x000000041714a825 */ /* 0x000fc600078e0014 */
[----:B------:R-:W4:Y:S01]  /*0430*/  @!P4 LDG.E R16, desc[UR8][R10.64+0x14] ;  /* 0x000014080a10c981 */ /* 0x000f22000c1e1900 */
[----:B------:R-:W1:Y:S03]  /*0440*/  @!P6 LDC.64 R22, c[0x0][0x380] ;  /* 0x0000e000ff16eb82 */ /* 0x000e660000000a00 */
[----:B------:R-:W4:Y:S04]  /*0450*/  @!P2 LDG.E R21, desc[UR8][R20.64] ;  /* 0x000000081415a981 */ /* 0x000f28000c1e1900 */
[----:B------:R-:W4:Y:S01]  /*0460*/  @!P6 LDG.E R20, desc[UR8][R10.64+0x18] ;  /* 0x000018080a14e981 */ /* 0x000f22000c1e1900 */
[----:B-1----:R-:W-:-:S06]  /*0470*/  @!P6 IMAD.WIDE.U32 R22, R29, 0x4, R22 ;  /* 0x000000041d16e825 */ /* 0x002fcc00078e0016 */
[----:B------:R-:W4:Y:S01]  /*0480*/  @!P6 LDG.E R23, desc[UR8][R22.64] ;  /* 0x000000081617e981 */ /* 0x000f22000c1e1900 */
[-C--:B--2---:R-:W-:Y:S01]  /*0490*/  @!P5 FFMA R3, R18, R18.reuse, R3 ;  /* 0x000000121203d223 */ /* 0x084fe20000000003 */
[C---:B---3--:R-:W-:Y:S01]  /*04a0*/  @!P5 FFMA R2, R13.reuse, R13, R2 ;  /* 0x0000000d0d02d223 */ /* 0x048fe20000000002 */
[----:B------:R-:W-:Y:S02]  /*04b0*/  @!P5 FFMA R0, R13, R18, R0 ;  /* 0x000000120d00d223 */ /* 0x000fe40000000000 */
[----:B------:R-:W1:Y:S01]  /*04c0*/  @!P3 LDC.64 R12, c[0x0][0x380] ;  /* 0x0000e000ff0cbb82 */ /* 0x000e620000000a00 */
[----:B------:R-:W-:-:S07]  /*04d0*/  ISETP.GE.U32.AND P5, PT, R5, UR4, PT ;  /* 0x0000000405007c0c */ /* 0x000fce000bfa6070 */
[----:B------:R-:W2:Y:S08]  /*04e0*/  @!P4 LDC.64 R18, c[0x0][0x380] ;  /* 0x0000e000ff12cb82 */ /* 0x000eb00000000a00 */
[----:B0-----:R-:W0:Y:S01]  /*04f0*/  @!P5 LDC.64 R14, c[0x0][0x380] ;  /* 0x0000e000ff0edb82 */ /* 0x001e220000000a00 */
[----:B-1----:R-:W-:Y:S02]  /*0500*/  @!P3 IMAD.WIDE.U32 R12, R8, 0x4, R12 ;  /* 0x00000004080cb825 */ /* 0x002fe400078e000c */
[----:B------:R-:W3:Y:S04]  /*0510*/  @!P0 LDG.E R8, desc[UR8][R10.64+0x4] ;  /* 0x000004080a088981 */ /* 0x000ee8000c1e1900 */
[----:B------:R-:W3:Y:S01]  /*0520*/  @!P3 LDG.E R13, desc[UR8][R12.64] ;  /* 0x000000080c0db981 */ /* 0x000ee2000c1e1900 */
[----:B--2---:R-:W-:-:S03]  /*0530*/  @!P4 IMAD.WIDE.U32 R18, R27, 0x4, R18 ;  /* 0x000000041b12c825 */ /* 0x004fc600078e0012 */
[----:B------:R-:W2:Y:S04]  /*0540*/  @!P3 LDG.E R27, desc[UR8][R10.64+0x10] ;  /* 0x000010080a1bb981 */ /* 0x000ea8000c1e1900 */
[----:B------:R-:W2:Y:S01]  /*0550*/  @!P4 LDG.E R19, desc[UR8][R18.64] ;  /* 0x000000081213c981 */ /* 0x000ea2000c1e1900 */
[----:B0-----:R-:W-:-:S03]  /*0560*/  @!P5 IMAD.WIDE.U32 R14, R5, 0x4, R14 ;  /* 0x00000004050ed825 */ /* 0x001fc600078e000e */
[----:B------:R-:W2:Y:S04]  /*0570*/  @!P5 LDG.E R12, desc[UR8][R10.64+0x1c] ;  /* 0x00001c080a0cd981 */ /* 0x000ea8000c1e1900 */
[----:B------:R-:W2:Y:S01]  /*0580*/  @!P5 LDG.E R15, desc[UR8][R14.64] ;  /* 0x000000080e0fd981 */ /* 0x000ea2000c1e1900 */
[----:B------:R-:W-:Y:S01]  /*0590*/  IADD3 R25, PT, PT, R25, 0x8, RZ ;  /* 0x0000000819197810 */ /* 0x000fe20007ffe0ff */
[----:B-----5:R-:W-:-:S04]  /*05a0*/  @!P0 FFMA R2, R24, R24, R2 ;  /* 0x0000001818028223 */ /* 0x020fc80000000002 */
[----:B----4-:R-:W-:-:S04]  /*05b0*/  @!P1 FFMA R2, R17, R17, R2 ;  /* 0x0000001111029223 */ /* 0x010fc80000000002 */
[----:B------:R-:W-:Y:S01]  /*05c0*/  @!P2 FFMA R2, R21, R21, R2 ;  /* 0x000000151502a223 */ /* 0x000fe20000000002 */
[-C--:B---3--:R-:W-:Y:S01]  /*05d0*/  @!P0 FFMA R0, R24, R8.reuse, R0 ;  /* 0x0000000818008223 */ /* 0x088fe20000000000 */
[----:B------:R-:W-:-:S03]  /*05e0*/  @!P0 FFMA R3, R8, R8, R3 ;  /* 0x0000000808038223 */ /* 0x000fc60000000003 */
[-C--:B------:R-:W-:Y:S01]  /*05f0*/  @!P1 FFMA R0, R17, R26.reuse, R0 ;  /* 0x0000001a11009223 */ /* 0x080fe20000000000 */
[----:B------:R-:W-:Y:S01]  /*0600*/  @!P1 FFMA R3, R26, R26, R3 ;  /* 0x0000001a1a039223 */ /* 0x000fe20000000003 */
[----:B------:R-:W-:Y:S02]  /*0610*/  ISETP.NE.AND P0, PT, R25, R4, PT ;  /* 0x000000041900720c */ /* 0x000fe40003f05270 */
[-C--:B------:R-:W-:Y:S01]  /*0620*/  @!P2 FFMA R0, R21, R28.reuse, R0 ;  /* 0x0000001c1500a223 */ /* 0x080fe20000000000 */
[----:B------:R-:W-:Y:S01]  /*0630*/  @!P2 FFMA R3, R28, R28, R3 ;  /* 0x0000001c1c03a223 */ /* 0x000fe20000000003 */
[C---:B------:R-:W-:Y:S02]  /*0640*/  @!P3 FFMA R2, R13.reuse, R13, R2 ;  /* 0x0000000d0d02b223 */ /* 0x040fe40000000002 */
[-C--:B--2---:R-:W-:Y:S01]  /*0650*/  @!P3 FFMA R0, R13, R27.reuse, R0 ;  /* 0x0000001b0d00b223 */ /* 0x084fe20000000000 */
[----:B------:R-:W-:Y:S01]  /*0660*/  @!P3 FFMA R3, R27, R27, R3 ;  /* 0x0000001b1b03b223 */ /* 0x000fe20000000003 */
[----:B------:R-:W-:-:S02]  /*0670*/  @!P4 FFMA R2, R19, R19, R2 ;  /* 0x000000131302c223 */ /* 0x000fc40000000002 */
[-C--:B------:R-:W-:Y:S01]  /*0680*/  @!P4 FFMA R0, R19, R16.reuse, R0 ;  /* 0x000000101300c223 */ /* 0x080fe20000000000 */
[----:B------:R-:W-:Y:S01]  /*0690*/  @!P4 FFMA R3, R16, R16, R3 ;  /* 0x000000101003c223 */ /* 0x000fe20000000003 */
[C---:B------:R-:W-:Y:S02]  /*06a0*/  @!P6 FFMA R2, R23.reuse, R23, R2 ;  /* 0x000000171702e223 */ /* 0x040fe40000000002 */
[-C--:B------:R-:W-:Y:S01]  /*06b0*/  @!P6 FFMA R0, R23, R20.reuse, R0 ;  /* 0x000000141700e223 */ /* 0x080fe20000000000 */
[----:B------:R-:W-:Y:S01]  /*06c0*/  @!P6 FFMA R3, R20, R20, R3 ;  /* 0x000000141403e223 */ /* 0x000fe20000000003 */
[C---:B------:R-:W-:Y:S02]  /*06d0*/  @!P5 FFMA R2, R15.reuse, R15, R2 ;  /* 0x0000000f0f02d223 */ /* 0x040fe40000000002 */
[-C--:B------:R-:W-:Y:S01]  /*06e0*/  @!P5 FFMA R0, R15, R12.reuse, R0 ;  /* 0x0000000c0f00d223 */ /* 0x080fe20000000000 */
[----:B------:R-:W-:Y:S01]  /*06f0*/  @!P5 FFMA R3, R12, R12, R3 ;  /* 0x0000000c0c03d223 */ /* 0x000fe20000000003 */
[----:B------:R-:W-:Y:S06]  /*0700*/  @P0 BRA `(.L_x_32) ;  /* 0xfffffff800cc0947 */ /* 0x000fec000383ffff */
.L_x_31:
[----:B------:R-:W-:Y:S05]  /*0710*/  BRA.U !UP1, `(.L_x_30) ;  /* 0x0000000509507547 */ /* 0x000fea000b800000 */
[----:B------:R-:W-:Y:S02]  /*0720*/  UISETP.GE.U32.AND UP0, UPT, UR7, 0x4, UPT ;  /* 0x000000040700788c */ /* 0x000fe4000bf06070 */
[----:B------:R-:W-:-:S04]  /*0730*/  ULOP3.LUT UR6, UR5, 0x3, URZ, 0xc0, !UPT ;  /* 0x0000000305067892 */ /* 0x000fc8000f8ec0ff */
[----:B------:R-:W-:-:S03]  /*0740*/  UISETP.NE.AND UP1, UPT, UR6, URZ, UPT ;  /* 0x000000ff0600728c */ /* 0x000fc6000bf25270 */
[----:B------:R-:W-:Y:S08]  /*0750*/  BRA.U !UP0, `(.L_x_33) ;  /* 0x00000001089c7547 */ /* 0x000ff0000b800000 */
[----:B------:R-:W-:Y:S01]  /*0760*/  IMAD R19, R9, UR5, R4 ;  /* 0x0000000509137c24 */ /* 0x000fe2000f8e0204 */
[----:B------:R-:W0:Y:S03]  /*0770*/  LDC.64 R6, c[0x0][0x390] ;  /* 0x0000e400ff067b82 */ /* 0x000e260000000a00 */
[C---:B------:R-:W-:Y:S01]  /*0780*/  VIADD R21, R19.reuse, 0x1 ;  /* 0x0000000113157836 */ /* 0x040fe20000000000 */
[C---:B------:R-:W-:Y:S02]  /*0790*/  ISETP.GE.U32.AND P0, PT, R19.reuse, UR4, PT ;  /* 0x0000000413007c0c */ /* 0x040fe4000bf06070 */
[----:B------:R-:W-:Y:S02]  /*07a0*/  IADD3 R23, PT, PT, R19, 0x2, RZ ;  /* 0x0000000213177810 */ /* 0x000fe40007ffe0ff */
[----:B------:R-:W-:Y:S02]  /*07b0*/  ISETP.GE.U32.AND P1, PT, R21, UR4, PT ;  /* 0x0000000415007c0c */ /* 0x000fe4000bf26070 */
[----:B------:R-:W-:-:S02]  /*07c0*/  IADD3 R5, PT, PT, R19, 0x3, RZ ;  /* 0x0000000313057810 */ /* 0x000fc40007ffe0ff */
[----:B------:R-:W-:Y:S02]  /*07d0*/  ISETP.GE.U32.AND P2, PT, R23, UR4, PT ;  /* 0x0000000417007c0c */ /* 0x000fe4000bf46070 */
[----:B------:R-:W-:-:S03]  /*07e0*/  ISETP.GE.U32.AND P3, PT, R5, UR4, PT ;  /* 0x0000000405007c0c */ /* 0x000fc6000bf66070 */
[----:B------:R-:W1:Y:S01]  /*07f0*/  @!P0 LDC.64 R16, c[0x0][0x380] ;  /* 0x0000e000ff108b82 */ /* 0x000e620000000a00 */
[----:B0-----:R-:W-:-:S07]  /*0800*/  IMAD.WIDE.U32 R6, R4, 0x4, R6 ;  /* 0x0000000404067825 */ /* 0x001fce00078e0006 */
[----:B------:R-:W0:Y:S01]  /*0810*/  @!P1 LDC.64 R14, c[0x0][0x380] ;  /* 0x0000e000ff0e9b82 */ /* 0x000e220000000a00 */
[----:B------:R-:W2:Y:S07]  /*0820*/  @!P0 LDG.E R8, desc[UR8][R6.64] ;  /* 0x0000000806088981 */ /* 0x000eae000c1e1900 */
[----:B------:R-:W3:Y:S01]  /*0830*/  @!P2 LDC.64 R12, c[0x0][0x380] ;  /* 0x0000e000ff0cab82 */ /* 0x000ee20000000a00 */
[----:B------:R-:W4:Y:S04]  /*0840*/  @!P1 LDG.E R18, desc[UR8][R6.64+0x4] ;  /* 0x0000040806129981 */ /* 0x000f28000c1e1900 */
[----:B------:R-:W5:Y:S03]  /*0850*/  @!P2 LDG.E R20, desc[UR8][R6.64+0x8] ;  /* 0x000008080614a981 */ /* 0x000f66000c1e1900 */
[----:B------:R-:W3:Y:S01]  /*0860*/  @!P3 LDC.64 R10, c[0x0][0x380] ;  /* 0x0000e000ff0abb82 */ /* 0x000ee20000000a00 */
[----:B-1----:R-:W-:Y:S01]  /*0870*/  @!P0 IMAD.WIDE.U32 R16, R19, 0x4, R16 ;  /* 0x0000000413108825 */ /* 0x002fe200078e0010 */
[----:B------:R-:W5:Y:S05]  /*0880*/  @!P3 LDG.E R22, desc[UR8][R6.64+0xc] ;  /* 0x00000c080616b981 */ /* 0x000f6a000c1e1900 */
[----:B------:R-:W5:Y:S01]  /*0890*/  @!P0 LDG.E R17, desc[UR8][R16.64] ;  /* 0x0000000810118981 */ /* 0x000f62000c1e1900 */
[----:B0-----:R-:W-:-:S06]  /*08a0*/  @!P1 IMAD.WIDE.U32 R14, R21, 0x4, R14 ;  /* 0x00000004150e9825 */ /* 0x001fcc00078e000e */
[----:B------:R-:W5:Y:S01]  /*08b0*/  @!P1 LDG.E R15, desc[UR8][R14.64] ;  /* 0x000000080e0f9981 */ /* 0x000f62000c1e1900 */
[----:B---3--:R-:W-:-:S06]  /*08c0*/  @!P2 IMAD.WIDE.U32 R12, R23, 0x4, R12 ;  /* 0x00000004170ca825 */ /* 0x008fcc00078e000c */
[----:B------:R-:W3:Y:S01]  /*08d0*/  @!P2 LDG.E R13, desc[UR8][R12.64] ;  /* 0x000000080c0da981 */ /* 0x000ee2000c1e1900 */
[----:B------:R-:W-:-:S06]  /*08e0*/  @!P3 IMAD.WIDE.U32 R10, R5, 0x4, R10 ;  /* 0x00000004050ab825 */ /* 0x000fcc00078e000a */
[----:B------:R-:W3:Y:S01]  /*08f0*/  @!P3 LDG.E R11, desc[UR8][R10.64] ;  /* 0x000000080a0bb981 */ /* 0x000ee2000c1e1900 */
[----:B------:R-:W-:Y:S02]  /*0900*/  VIADD R4, R4, 0x4 ;  /* 0x0000000404047836 */ /* 0x000fe40000000000 */
[----:B--2---:R-:W-:-:S04]  /*0910*/  @!P0 FFMA R3, R8, R8, R3 ;  /* 0x0000000808038223 */ /* 0x004fc80000000003 */
[----:B----4-:R-:W-:-:S04]  /*0920*/  @!P1 FFMA R3, R18, R18, R3 ;  /* 0x0000001212039223 */ /* 0x010fc80000000003 */
[----:B-----5:R-:W-:Y:S01]  /*0930*/  @!P2 FFMA R3, R20, R20, R3 ;  /* 0x000000141403a223 */ /* 0x020fe20000000003 */
[C---:B------:R-:W-:Y:S01]  /*0940*/  @!P0 FFMA R0, R17.reuse, R8, R0 ;  /* 0x0000000811008223 */ /* 0x040fe20000000000 */
[----:B------:R-:W-:-:S03]  /*0950*/  @!P0 FFMA R2, R17, R17, R2 ;  /* 0x0000001111028223 */ /* 0x000fc60000000002 */
[C---:B------:R-:W-:Y:S01]  /*0960*/  @!P1 FFMA R0, R15.reuse, R18, R0 ;  /* 0x000000120f009223 */ /* 0x040fe20000000000 */
[----:B------:R-:W-:Y:S01]  /*0970*/  @!P1 FFMA R2, R15, R15, R2 ;  /* 0x0000000f0f029223 */ /* 0x000fe20000000002 */
[----:B------:R-:W-:Y:S02]  /*0980*/  @!P3 FFMA R3, R22, R22, R3 ;  /* 0x000000161603b223 */ /* 0x000fe40000000003 */
[C---:B---3--:R-:W-:Y:S01]  /*0990*/  @!P2 FFMA R0, R13.reuse, R20, R0 ;  /* 0x000000140d00a223 */ /* 0x048fe20000000000 */
[----:B------:R-:W-:-:S03]  /*09a0*/  @!P2 FFMA R2, R13, R13, R2 ;  /* 0x0000000d0d02a223 */ /* 0x000fc60000000002 */
[C---:B------:R-:W-:Y:S01]  /*09b0*/  @!P3 FFMA R0, R11.reuse, R22, R0 ;  /* 0x000000160b00b223 */ /* 0x040fe20000000000 */
[----:B------:R-:W-:-:S07]  /*09c0*/  @!P3 FFMA R2, R11, R11, R2 ;  /* 0x0000000b0b02b223 */ /* 0x000fce0000000002 */
.L_x_33:
[----:B------:R-:W-:Y:S05]  /*09d0*/  BRA.U !UP1, `(.L_x_30) ;  /* 0x0000000109a07547 */ /* 0x000fea000b800000 */
[----:B------:R-:W-:Y:S02]  /*09e0*/  UISETP.NE.AND UP0, UPT, UR6, 0x1, UPT ;  /* 0x000000010600788c */ /* 0x000fe4000bf05270 */
[----:B------:R-:W-:-:S04]  /*09f0*/  ULOP3.LUT UR7, UR5, 0x1, URZ, 0xc0, !UPT ;  /* 0x0000000105077892 */ /* 0x000fc8000f8ec0ff */
[----:B------:R-:W-:-:S03]  /*0a00*/  UISETP.NE.U32.AND UP1, UPT, UR7, 0x1, UPT ;  /* 0x000000010700788c */ /* 0x000fc6000bf25070 */
[----:B------:R-:W-:Y:S08]  /*0a10*/  BRA.U !UP0, `(.L_x_34) ;  /* 0x0000000108547547 */ /* 0x000ff0000b800000 */
[----:B------:R-:W-:Y:S01]  /*0a20*/  IMAD R17, R9, UR5, R4 ;  /* 0x0000000509117c24 */ /* 0x000fe2000f8e0204 */
[----:B------:R-:W0:Y:S04]  /*0a30*/  LDC.64 R6, c[0x0][0x390] ;  /* 0x0000e400ff067b82 */ /* 0x000e280000000a00 */
[C---:B------:R-:W-:Y:S02]  /*0a40*/  ISETP.GE.U32.AND P0, PT, R17.reuse, UR4, PT ;  /* 0x0000000411007c0c */ /* 0x040fe4000bf06070 */
[----:B------:R-:W-:-:S04]  /*0a50*/  IADD3 R5, PT, PT, R17, 0x1, RZ ;  /* 0x0000000111057810 */ /* 0x000fc80007ffe0ff */
[----:B------:R-:W-:-:S07]  /*0a60*/  ISETP.GE.U32.AND P1, PT, R5, UR4, PT ;  /* 0x0000000405007c0c */ /* 0x000fce000bf26070 */
[----:B------:R-:W1:Y:S01]  /*0a70*/  @!P0 LDC.64 R10, c[0x0][0x380] ;  /* 0x0000e000ff0a8b82 */ /* 0x000e620000000a00 */
[----:B0-----:R-:W-:-:S07]  /*0a80*/  IMAD.WIDE.U32 R12, R4, 0x4, R6 ;  /* 0x00000004040c7825 */ /* 0x001fce00078e0006 */
[----:B------:R-:W0:Y:S01]  /*0a90*/  @!P1 LDC.64 R14, c[0x0][0x380] ;  /* 0x0000e000ff0e9b82 */ /* 0x000e220000000a00 */
[----:B------:R-:W2:Y:S01]  /*0aa0*/  @!P0 LDG.E R8, desc[UR8][R12.64] ;  /* 0x000000080c088981 */ /* 0x000ea2000c1e1900 */
[----:B-1----:R-:W-:-:S06]  /*0ab0*/  @!P0 IMAD.WIDE.U32 R6, R17, 0x4, R10 ;  /* 0x0000000411068825 */ /* 0x002fcc00078e000a */
[----:B------:R-:W3:Y:S01]  /*0ac0*/  @!P0 LDG.E R7, desc[UR8][R6.64] ;  /* 0x0000000806078981 */ /* 0x000ee2000c1e1900 */
[----:B0-----:R-:W-:-:S03]  /*0ad0*/  @!P1 IMAD.WIDE.U32 R10, R5, 0x4, R14 ;  /* 0x00000004050a9825 */ /* 0x001fc600078e000e */
[----:B------:R-:W4:Y:S04]  /*0ae0*/  @!P1 LDG.E R14, desc[UR8][R12.64+0x4] ;  /* 0x000004080c0e9981 */ /* 0x000f28000c1e1900 */
[----:B------:R-:W5:Y:S01]  /*0af0*/  @!P1 LDG.E R11, desc[UR8][R10.64] ;  /* 0x000000080a0b9981 */ /* 0x000f62000c1e1900 */
[----:B------:R-:W-:Y:S01]  /*0b00*/  IADD3 R4, PT, PT, R4, 0x2, RZ ;  /* 0x0000000204047810 */ /* 0x000fe20007ffe0ff */
[-C--:B--2---:R-:W-:Y:S01]  /*0b10*/  @!P0 FFMA R3, R8, R8.reuse, R3 ;  /* 0x0000000808038223 */ /* 0x084fe20000000003 */
[C---:B---3--:R-:W-:Y:S01]  /*0b20*/  @!P0 FFMA R0, R7.reuse, R8, R0 ;  /* 0x0000000807008223 */ /* 0x048fe20000000000 */
[----:B------:R-:W-:Y:S02]  /*0b30*/  @!P0 FFMA R2, R7, R7, R2 ;  /* 0x0000000707028223 */ /* 0x000fe40000000002 */
[-C--:B----4-:R-:W-:Y:S01]  /*0b40*/  @!P1 FFMA R3, R14, R14.reuse, R3 ;  /* 0x0000000e0e039223 */ /* 0x090fe20000000003 */
[C---:B-----5:R-:W-:Y:S01]  /*0b50*/  @!P1 FFMA R0, R11.reuse, R14, R0 ;  /* 0x0000000e0b009223 */ /* 0x060fe20000000000 */
[----:B------:R-:W-:-:S07]  /*0b60*/  @!P1 FFMA R2, R11, R11, R2 ;  /* 0x0000000b0b029223 */ /* 0x000fce0000000002 */
.L_x_34:
[----:B------:R-:W-:Y:S05]  /*0b70*/  BRA.U UP1, `(.L_x_30) ;  /* 0x0000000101387547 */ /* 0x000fea000b800000 */
[----:B------:R-:W-:Y:S01]  /*0b80*/  IMAD R5, R9, UR5, R4 ;  /* 0x0000000509057c24 */ /* 0x000fe2000f8e0204 */
[----:B------:R-:W-:Y:S04]  /*0b90*/  BSSY.RECONVERGENT B0, `(.L_x_30) ;  /* 0x000000c000007945 */ /* 0x000fe80003800200 */
[----:B------:R-:W-:-:S13]  /*0ba0*/  ISETP.GE.U32.AND P0, PT, R5, UR4, PT ;  /* 0x0000000405007c0c */ /* 0x000fda000bf06070 */
[----:B------:R-:W-:Y:S05]  /*0bb0*/  @P0 BRA `(.L_x_35) ;  /* 0x0000000000240947 */ /* 0x000fea0003800000 */
[----:B------:R-:W0:Y:S08]  /*0bc0*/  LDC.64 R6, c[0x0][0x380] ;  /* 0x0000e000ff067b82 */ /* 0x000e300000000a00 */
[----:B------:R-:W1:Y:S01]  /*0bd0*/  LDC.64 R10, c[0x0][0x390] ;  /* 0x0000e400ff0a7b82 */ /* 0x000e620000000a00 */
[----:B0-----:R-:W-:-:S06]  /*0be0*/  IMAD.WIDE.U32 R6, R5, 0x4, R6 ;  /* 0x0000000405067825 */ /* 0x001fcc00078e0006 */
[----:B------:R-:W2:Y:S01]  /*0bf0*/  LDG.E R7, desc[UR8][R6.64] ;  /* 0x0000000806077981 */ /* 0x000ea2000c1e1900 */
[----:B-1----:R-:W-:-:S06]  /*0c00*/  IMAD.WIDE.U32 R4, R4, 0x4, R10 ;  /* 0x0000000404047825 */ /* 0x002fcc00078e000a */
[----:B------:R-:W3:Y:S01]  /*0c10*/  LDG.E R4, desc[UR8][R4.64] ;  /* 0x0000000804047981 */ /* 0x000ee2000c1e1900 */
[C---:B--2---:R-:W-:Y:S01]  /*0c20*/  FFMA R2, R7.reuse, R7, R2 ;  /* 0x0000000707027223 */ /* 0x044fe20000000002 */
[-C--:B---3--:R-:W-:Y:S01]  /*0c30*/  FFMA R0, R7, R4.reuse, R0 ;  /* 0x0000000407007223 */ /* 0x088fe20000000000 */
[----:B------:R-:W-:-:S07]  /*0c40*/  FFMA R3, R4, R4, R3 ;  /* 0x0000000404037223 */ /* 0x000fce0000000003 */
.L_x_35:
[----:B------:R-:W-:Y:S05]  /*0c50*/  BSYNC.RECONVERGENT B0 ;  /* 0x0000000000007941 */ /* 0x000fea0003800200 */
.L_x_30:
[----:B------:R-:W-:Y:S01]  /*0c60*/  VIADD R4, R2, 0xf3000000 ;  /* 0xf300000002047836 */ /* 0x000fe20000000000 */
[----:B------:R0:W1:Y:S01]  /*0c70*/  MUFU.RSQ R7, R2 ;  /* 0x0000000200077308 */ /* 0x0000620000001400 */
[----:B------:R-:W-:Y:S03]  /*0c80*/  BSSY.RECONVERGENT B0, `(.L_x_36) ;  /* 0x000000b000007945 */ /* 0x000fe60003800200 */
[----:B------:R-:W-:-:S13]  /*0c90*/  ISETP.GT.U32.AND P0, PT, R4, 0x727fffff, PT ;  /* 0x727fffff0400780c */ /* 0x000fda0003f04070 */
[----:B01----:R-:W-:Y:S05]  /*0ca0*/  @!P0 BRA `(.L_x_37) ;  /* 0x0000000000108947 */ /* 0x003fea0003800000 */
[----:B------:R-:W-:-:S07]  /*0cb0*/  MOV R11, 0xcd0 ;  /* 0x00000cd0000b7802 */ /* 0x000fce0000000f00 */
[----:B------:R-:W-:Y:S05]  /*0cc0*/  CALL.REL.NOINC `($__internal_0_$__cuda_sm20_sqrt_rn_f32_slowpath) ;  /* 0x0000000400007944 */ /* 0x000fea0003c00000 */
[----:B------:R-:W-:Y:S01]  /*0cd0*/  MOV R6, R2 ;  /* 0x0000000200067202 */ /* 0x000fe20000000f00 */
[----:B------:R-:W-:Y:S06]  /*0ce0*/  BRA `(.L_x_38) ;  /* 0x0000000000107947 */ /* 0x000fec0003800000 */
.L_x_37:
[C---:B------:R-:W-:Y:S01]  /*0cf0*/  FMUL.FTZ R5, R7.reuse, R2 ;  /* 0x0000000207057220 */ /* 0x040fe20000410000 */
[----:B------:R-:W-:-:S03]  /*0d00*/  FMUL.FTZ R6, R7, 0.5 ;  /* 0x3f00000007067820 */ /* 0x000fc60000410000 */
[----:B------:R-:W-:-:S04]  /*0d10*/  FFMA R2, -R5, R5, R2 ;  /* 0x0000000505027223 */ /* 0x000fc80000000102 */
[----:B------:R-:W-:-:S07]  /*0d20*/  FFMA R6, R2, R6, R5 ;  /* 0x0000000602067223 */ /* 0x000fce0000000005 */
.L_x_38:
[----:B------:R-:W-:Y:S05]  /*0d30*/  BSYNC.RECONVERGENT B0 ;  /* 0x0000000000007941 */ /* 0x000fea0003800200 */
.L_x_36:
[----:B------:R-:W-:Y:S01]  /*0d40*/  IADD3 R2, PT, PT, R3, -0xd000000, RZ ;  /* 0xf300000003027810 */ /* 0x000fe20007ffe0ff */
[----:B------:R0:W1:Y:S01]  /*0d50*/  MUFU.RSQ R4, R3 ;  /* 0x0000000300047308 */ /* 0x0000620000001400 */
[----:B------:R-:W-:Y:S02]  /*0d60*/  BSSY.RECONVERGENT B0, `(.L_x_39) ;  /* 0x000000c000007945 */ /* 0x000fe40003800200 */
[----:B------:R-:W-:-:S13]  /*0d70*/  ISETP.GT.U32.AND P0, PT, R2, 0x727fffff, PT ;  /* 0x727fffff0200780c */ /* 0x000fda0003f04070 */
[----:B0-----:R-:W-:Y:S05]  /*0d80*/  @!P0 BRA `(.L_x_40) ;  /* 0x0000000000148947 */ /* 0x001fea0003800000 */
[----:B------:R-:W-:Y:S01]  /*0d90*/  IMAD.MOV.U32 R2, RZ, RZ, R3 ;  /* 0x000000ffff027224 */ /* 0x000fe200078e0003 */
[----:B------:R-:W-:-:S07]  /*0da0*/  MOV R11, 0xdc0 ;  /* 0x00000dc0000b7802 */ /* 0x000fce0000000f00 */
[----:B-1----:R-:W-:Y:S05]  /*0db0*/  CALL.REL.NOINC `($__internal_0_$__cuda_sm20_sqrt_rn_f32_slowpath) ;  /* 0x0000000000c47944 */ /* 0x002fea0003c00000 */
[----:B------:R-:W-:Y:S01]  /*0dc0*/  MOV R3, R2 ;  /* 0x0000000200037202 */ /* 0x000fe20000000f00 */
[----:B------:R-:W-:Y:S06]  /*0dd0*/  BRA `(.L_x_41) ;  /* 0x0000000000107947 */ /* 0x000fec0003800000 */
.L_x_40:
[C---:B-1----:R-:W-:Y:S01]  /*0de0*/  FMUL.FTZ R2, R4.reuse, R3 ;  /* 0x0000000304027220 */ /* 0x042fe20000410000 */
[----:B------:R-:W-:-:S03]  /*0df0*/  FMUL.FTZ R4, R4, 0.5 ;  /* 0x3f00000004047820 */ /* 0x000fc60000410000 */
[----:B------:R-:W-:-:S04]  /*0e00*/  FFMA R3, -R2, R2, R3 ;  /* 0x0000000202037223 */ /* 0x000fc80000000103 */
[----:B------:R-:W-:-:S07]  /*0e10*/  FFMA R3, R3, R4, R2 ;  /* 0x0000000403037223 */ /* 0x000fce0000000002 */
.L_x_41:
[----:B------:R-:W-:Y:S05]  /*0e20*/  BSYNC.RECONVERGENT B0 ;  /* 0x0000000000007941 */ /* 0x000fea0003800200 */
.L_x_39:
[----:B------:R-:W-:Y:S01]  /*0e30*/  FMUL R7, R3, R6 ;  /* 0x0000000603077220 */ /* 0x000fe20000400000 */
[----:B------:R-:W-:Y:S03]  /*0e40*/  BSSY.RECONVERGENT B0, `(.L_x_42) ;  /* 0x000000e000007945 */ /* 0x000fe60003800200 */
[----:B------:R-:W0:Y:S01]  /*0e50*/  MUFU.RCP R3, R7 ;  /* 0x0000000700037308 */ /* 0x000e220000001000 */
[----:B------:R-:W-:-:S07]  /*0e60*/  FSETP.GT.AND P2, PT, R7, 9.9999999392252902908e-09, PT ;  /* 0x322bcc770700780b */ /* 0x000fce0003f44000 */
[----:B------:R-:W1:Y:S01]  /*0e70*/  FCHK P0, R0, R7 ;  /* 0x0000000700007302 */ /* 0x000e620000000000 */
[----:B0-----:R-:W-:-:S04]  /*0e80*/  FFMA R2, -R7, R3, 1 ;  /* 0x3f80000007027423 */ /* 0x001fc80000000103 */
[----:B------:R-:W-:-:S04]  /*0e90*/  FFMA R3, R3, R2, R3 ;  /* 0x0000000203037223 */ /* 0x000fc80000000003 */
[----:B------:R-:W-:-:S04]  /*0ea0*/  FFMA R2, R3, R0, RZ ;  /* 0x0000000003027223 */ /* 0x000fc800000000ff */
[----:B------:R-:W-:-:S04]  /*0eb0*/  FFMA R5, -R7, R2, R0 ;  /* 0x0000000207057223 */ /* 0x000fc80000000100 */
[----:B------:R-:W-:Y:S01]  /*0ec0*/  FFMA R2, R3, R5, R2 ;  /* 0x0000000503027223 */ /* 0x000fe20000000002 */
[----:B-1----:R-:W-:Y:S06]  /*0ed0*/  @!P0 BRA `(.L_x_43) ;  /* 0x0000000000108947 */ /* 0x002fec0003800000 */
[----:B------:R-:W-:Y:S02]  /*0ee0*/  MOV R3, R0 ;  /* 0x0000000000037202 */ /* 0x000fe40000000f00 */
[----:B------:R-:W-:-:S07]  /*0ef0*/  MOV R2, 0xf10 ;  /* 0x00000f1000027802 */ /* 0x000fce0000000f00 */
[----:B------:R-:W-:Y:S05]  /*0f00*/  CALL.REL.NOINC `($__internal_1_$__cuda_sm3x_div_rn_noftz_f32_slowpath) ;  /* 0x0000000000cc7944 */ /* 0x000fea0003c00000 */
[----:B------:R-:W-:-:S07]  /*0f10*/  IMAD.MOV.U32 R2, RZ, RZ, R0 ;  /* 0x000000ffff027224 */ /* 0x000fce00078e0000 */
.L_x_43:
[----:B------:R-:W-:Y:S05]  /*0f20*/  BSYNC.RECONVERGENT B0 ;  /* 0x0000000000007941 */ /* 0x000fea0003800200 */
.L_x_42:
[----:B------:R-:W0:Y:S01]  /*0f30*/  LDCU UR4, c[0x0][0x3b0] ;  /* 0x00007600ff0477ac */ /* 0x000e220008000800 */
[----:B------:R-:W-:Y:S02]  /*0f40*/  FSEL R7, R2, RZ, P2 ;  /* 0x000000ff02077208 */ /* 0x000fe40001000000 */
[----:B0-----:R-:W-:-:S04]  /*0f50*/  ISETP.NE.AND P0, PT, RZ, UR4, PT ;  /* 0x00000004ff007c0c */ /* 0x001fc8000bf05270 */
[----:B------:R-:W-:-:S13]  /*0f60*/  FSETP.LEU.OR P0, PT, R7, 0.5, !P0 ;  /* 0x3f0000000700780b */ /* 0x000fda000470b400 */
[----:B------:R-:W-:Y:S05]  /*0f70*/  @P0 EXIT ;  /* 0x000000000000094d */ /* 0x000fea0003800000 */
[----:B------:R-:W0:Y:S01]  /*0f80*/  LDC.64 R2, c[0x0][0x398] ;  /* 0x0000e600ff027b82 */ /* 0x000e220000000a00 */
[----:B------:R-:W-:Y:S01]  /*0f90*/  HFMA2 R6, -RZ, RZ, 0, 0 ;  /* 0x00000000ff067431 */ /* 0x000fe200000001ff */
[----:B------:R-:W1:Y:S06]  /*0fa0*/  LDCU UR4, c[0x0][0x3b0] ;  /* 0x00007600ff0477ac */ /* 0x000e6c0008000800 */
.L_x_47:
[----:B------:R-:W-:-:S05]  /*0fb0*/  SHF.L.U32 R5, R6, 0x1, RZ ;  /* 0x0000000106057819 */ /* 0x000fca00000006ff */
[----:B0-----:R-:W-:-:S05]  /*0fc0*/  IMAD.WIDE.U32 R4, R5, 0x4, R2 ;  /* 0x0000000405047825 */ /* 0x001fca00078e0002 */
[----:B------:R-:W2:Y:S01]  /*0fd0*/  LDG.E R0, desc[UR8][R4.64+0x4] ;  /* 0x0000040804007981 */ /* 0x000ea2000c1e1900 */
[----:B------:R-:W-:Y:S05]  /*0fe0*/  YIELD ;  /* 0x0000000000007946 */ /* 0x000fea0003800000 */
[----:B------:R-:W-:Y:S01]  /*0ff0*/  BSSY.RECONVERGENT B0, `(.L_x_44) ;  /* 0x0000007000007945 */ /* 0x000fe20003800200 */
[----:B--2---:R-:W-:-:S13]  /*1000*/  FSETP.GT.AND P0, PT, R7, R0, PT ;  /* 0x000000000700720b */ /* 0x004fda0003f04000 */
[----:B------:R-:W-:Y:S05]  /*1010*/  @!P0 BRA `(.L_x_45) ;  /* 0x0000000000108947 */ /* 0x000fea0003800000 */
[----:B------:R-:W-:-:S06]  /*1020*/  IMAD.MOV.U32 R8, RZ, RZ, RZ ;  /* 0x000000ffff087224 */ /* 0x000fcc00078e00ff */
[----:B------:R-:W2:Y:S02]  /*1030*/  ATOMG.E.CAS.STRONG.GPU PT, R8, [R4], R8, R9 ;  /* 0x00000008040873a9 */ /* 0x000ea400001ee109 */
[----:B--2---:R-:W-:-:S13]  /*1040*/  ISETP.NE.AND P0, PT, R8, RZ, PT ;  /* 0x000000ff0800720c */ /* 0x004fda0003f05270 */
[----:B------:R-:W-:Y:S05]  /*1050*/  @!P0 BRA `(.L_x_46) ;  /* 0x0000000000148947 */ /* 0x000fea0003800000 */
.L_x_45:
[----:B-1----:R-:W-:Y:S05]  /*1060*/  BSYNC.RECONVERGENT B0 ;  /* 0x0000000000007941 */ /* 0x002fea0003800200 */
.L_x_44:
[----:B------:R-:W-:-:S04]  /*1070*/  IADD3 R6, PT, PT, R6, 0x1, RZ ;  /* 0x0000000106067810 */ /* 0x000fc80007ffe0ff */
[----:B------:R-:W-:-:S13]  /*1080*/  ISETP.NE.AND P0, PT, R6, UR4, PT ;  /* 0x0000000406007c0c */ /* 0x000fda000bf05270 */
[----:B------:R-:W-:Y:S05]  /*1090*/  @P0 BRA `(.L_x_47) ;  /* 0xfffffffc00c40947 */ /* 0x000fea000383ffff */
[----:B------:R-:W-:Y:S05]  /*10a0*/  EXIT ;  /* 0x000000000000794d */ /* 0x000fea0003800000 */
.L_x_46:
[----:B------:R-:W-:Y:S01]  /*10b0*/  ATOMG.E.EXCH.STRONG.GPU PT, RZ, desc[UR8][R4.64+0x4], R7 ;  /* 0x8000040704ff79a8 */ /* 0x000fe2000c1ef108 */
[----:B-1----:R-:W-:Y:S05]  /*10c0*/  EXIT ;  /* 0x000000000000794d */ /* 0x002fea0003800000 */
        .weak           $__internal_0_$__cuda_sm20_sqrt_rn_f32_slowpath
        .type           $__internal_0_$__cuda_sm20_sqrt_rn_f32_slowpath,@function
        .size           $__internal_0_$__cuda_sm20_sqrt_rn_f32_slowpath,($__internal_1_$__cuda_sm3x_div_rn_noftz_f32_slowpath - $__internal_0_$__cuda_sm20_sqrt_rn_f32_slowpath)
$__internal_0_$__cuda_sm20_sqrt_rn_f32_slowpath:
[----:B------:R-:W-:-:S13]  /*10d0*/  LOP3.LUT P0, RZ, R2, 0x7fffffff, RZ, 0xc0, !PT ;  /* 0x7fffffff02ff7812 */ /* 0x000fda000780c0ff */
[----:B------:R-:W-:Y:S01]  /*10e0*/  @!P0 MOV R4, R2 ;  /* 0x0000000200048202 */ /* 0x000fe20000000f00 */
[----:B------:R-:W-:Y:S06]  /*10f0*/  @!P0 BRA `(.L_x_48) ;  /* 0x0000000000408947 */ /* 0x000fec0003800000 */
[----:B------:R-:W-:-:S13]  /*1100*/  FSETP.GEU.FTZ.AND P0, PT, R2, RZ, PT ;  /* 0x000000ff0200720b */ /* 0x000fda0003f1e000 */
[----:B------:R-:W-:Y:S01]  /*1110*/  @!P0 IMAD.MOV.U32 R4, RZ, RZ, 0x7fffffff ;  /* 0x7fffffffff048424 */ /* 0x000fe200078e00ff */
[----:B------:R-:W-:Y:S06]  /*1120*/  @!P0 BRA `(.L_x_48) ;  /* 0x0000000000348947 */ /* 0x000fec0003800000 */
[----:B------:R-:W-:-:S13]  /*1130*/  FSETP.GTU.FTZ.AND P0, PT, |R2|, +INF , PT ;  /* 0x7f8000000200780b */ /* 0x000fda0003f1c200 */
[----:B------:R-:W-:Y:S01]  /*1140*/  @P0 FADD.FTZ R4, R2, 1 ;  /* 0x3f80000002040421 */ /* 0x000fe20000010000 */
[----:B------:R-:W-:Y:S06]  /*1150*/  @P0 BRA `(.L_x_48) ;  /* 0x0000000000280947 */ /* 0x000fec0003800000 */
[----:B------:R-:W-:-:S13]  /*1160*/  FSETP.NEU.FTZ.AND P0, PT, |R2|, +INF , PT ;  /* 0x7f8000000200780b */ /* 0x000fda0003f1d200 */
[----:B------:R-:W-:-:S04]  /*1170*/  @P0 FFMA R5, R2, 1.84467440737095516160e+19, RZ ;  /* 0x5f80000002050823 */ /* 0x000fc800000000ff */
[----:B------:R-:W0:Y:S02]  /*1180*/  @P0 MUFU.RSQ R4, R5 ;  /* 0x0000000500040308 */ /* 0x000e240000001400 */
[----:B0-----:R-:W-:Y:S01]  /*1190*/  @P0 FMUL.FTZ R8, R5, R4 ;  /* 0x0000000405080220 */ /* 0x001fe20000410000 */
[----:B------:R-:W-:Y:S01]  /*11a0*/  @P0 FMUL.FTZ R10, R4, 0.5 ;  /* 0x3f000000040a0820 */ /* 0x000fe20000410000 */
[----:B------:R-:W-:Y:S02]  /*11b0*/  @!P0 MOV R4, R2 ;  /* 0x0000000200048202 */ /* 0x000fe40000000f00 */
[----:B------:R-:W-:-:S04]  /*11c0*/  @P0 FADD.FTZ R7, -R8, -RZ ;  /* 0x800000ff08070221 */ /* 0x000fc80000010100 */
[----:B------:R-:W-:-:S04]  /*11d0*/  @P0 FFMA R7, R8, R7, R5 ;  /* 0x0000000708070223 */ /* 0x000fc80000000005 */
[----:B------:R-:W-:-:S04]  /*11e0*/  @P0 FFMA R7, R7, R10, R8 ;  /* 0x0000000a07070223 */ /* 0x000fc80000000008 */
[----:B------:R-:W-:-:S07]  /*11f0*/  @P0 FMUL.FTZ R4, R7, 2.3283064365386962891e-10 ;  /* 0x2f80000007040820 */ /* 0x000fce0000410000 */
.L_x_48:
[----:B------:R-:W-:Y:S01]  /*1200*/  HFMA2 R5, -RZ, RZ, 0, 0 ;  /* 0x00000000ff057431 */ /* 0x000fe200000001ff */
[----:B------:R-:W-:Y:S01]  /*1210*/  MOV R2, R4 ;  /* 0x0000000400027202 */ /* 0x000fe20000000f00 */
[----:B------:R-:W-:-:S04]  /*1220*/  IMAD.MOV.U32 R4, RZ, RZ, R11 ;  /* 0x000000ffff047224 */ /* 0x000fc800078e000b */
[----:B------:R-:W-:Y:S05]  /*1230*/  RET.REL.NODEC R4 `(_Z31atomic_similarity_search_kernelPKfPKmS0_PjS2_jjj) ;  /* 0xffffffec04707950 */ /* 0x000fea0003c3ffff */
        .weak           $__internal_1_$__cuda_sm3x_div_rn_noftz_f32_slowpath
        .type           $__internal_1_$__cuda_sm3x_div_rn_noftz_f32_slowpath,@function
        .size           $__internal_1_$__cuda_sm3x_div_rn_noftz_f32_slowpath,(.L_x_94 - $__internal_1_$__cuda_sm3x_div_rn_noftz_f32_slowpath)
$__internal_1_$__cuda_sm3x_div_rn_noftz_f32_slowpath:
[----:B------:R-:W-:Y:S01]  /*1240*/  SHF.R.U32.HI R4, RZ, 0x17, R7 ;  /* 0x00000017ff047819 */ /* 0x000fe20000011607 */
[----:B------:R-:W-:Y:S01]  /*1250*/  BSSY.RECONVERGENT B1, `(.L_x_49) ;  /* 0x0000064000017945 */ /* 0x000fe20003800200 */
[----:B------:R-:W-:Y:S02]  /*1260*/  SHF.R.U32.HI R0, RZ, 0x17, R3 ;  /* 0x00000017ff007819 */ /* 0x000fe40000011603 */
[----:B------:R-:W-:Y:S01]  /*1270*/  LOP3.LUT R15, R4, 0xff, RZ, 0xc0, !PT ;  /* 0x000000ff040f7812 */ /* 0x000fe200078ec0ff */
[----:B------:R-:W-:Y:S01]  /*1280*/  IMAD.MOV.U32 R4, RZ, RZ, R7 ;  /* 0x000000ffff047224 */ /* 0x000fe200078e0007 */
[----:B------:R-:W-:Y:S02]  /*1290*/  LOP3.LUT R8, R0, 0xff, RZ, 0xc0, !PT ;  /* 0x000000ff00087812 */ /* 0x000fe400078ec0ff */
[----:B------:R-:W-:Y:S02]  /*12a0*/  IADD3 R10, PT, PT, R15, -0x1, RZ ;  /* 0xffffffff0f0a7810 */ /* 0x000fe40007ffe0ff */
[----:B------:R-:W-:-:S02]  /*12b0*/  IADD3 R6, PT, PT, R8, -0x1, RZ ;  /* 0xffffffff08067810 */ /* 0x000fc40007ffe0ff */
[----:B------:R-:W-:-:S04]  /*12c0*/  ISETP.GT.U32.AND P0, PT, R10, 0xfd, PT ;  /* 0x000000fd0a00780c */ /* 0x000fc80003f04070 */
[----:B------:R-:W-:-:S13]  /*12d0*/  ISETP.GT.U32.OR P0, PT, R6, 0xfd, P0 ;  /* 0x000000fd0600780c */ /* 0x000fda0000704470 */
[----:B------:R-:W-:Y:S01]  /*12e0*/  @!P0 MOV R5, RZ ;  /* 0x000000ff00058202 */ /* 0x000fe20000000f00 */
[----:B------:R-:W-:Y:S06]  /*12f0*/  @!P0 BRA `(.L_x_50) ;  /* 0x0000000000608947 */ /* 0x000fec0003800000 */
[----:B------:R-:W-:Y:S02]  /*1300*/  FSETP.GTU.FTZ.AND P0, PT, |R3|, +INF , PT ;  /* 0x7f8000000300780b */ /* 0x000fe40003f1c200 */
[----:B------:R-:W-:Y:S02]  /*1310*/  FSETP.GTU.FTZ.AND P1, PT, |R7|, +INF , PT ;  /* 0x7f8000000700780b */ /* 0x000fe40003f3c200 */
[----:B------:R-:W-:Y:S02]  /*1320*/  MOV R0, R7 ;  /* 0x0000000700007202 */ /* 0x000fe40000000f00 */
[----:B------:R-:W-:-:S13]  /*1330*/  PLOP3.LUT P0, PT, P0, P1, PT, 0xf8, 0x8f ;  /* 0x00000000008f781c */ /* 0x000fda0000703f70 */
[----:B------:R-:W-:Y:S05]  /*1340*/  @P0 BRA `(.L_x_51) ;  /* 0x00000004004c0947 */ /* 0x000fea0003800000 */
[----:B------:R-:W-:-:S13]  /*1350*/  LOP3.LUT P0, RZ, R4, 0x7fffffff, R3, 0xc8, !PT ;  /* 0x7fffffff04ff7812 */ /* 0x000fda000780c803 */
[----:B------:R-:W-:Y:S05]  /*1360*/  @!P0 BRA `(.L_x_52) ;  /* 0x00000004003c8947 */ /* 0x000fea0003800000 */
[C---:B------:R-:W-:Y:S02]  /*1370*/  FSETP.NEU.FTZ.AND P0, PT, |R3|.reuse, +INF , PT ;  /* 0x7f8000000300780b */ /* 0x040fe40003f1d200 */
[----:B------:R-:W-:Y:S02]  /*1380*/  FSETP.NEU.FTZ.AND P3, PT, |R0|, +INF , PT ;  /* 0x7f8000000000780b */ /* 0x000fe40003f7d200 */
[----:B------:R-:W-:-:S11]  /*1390*/  FSETP.NEU.FTZ.AND P1, PT, |R3|, +INF , PT ;  /* 0x7f8000000300780b */ /* 0x000fd60003f3d200 */
[----:B------:R-:W-:Y:S05]  /*13a0*/  @!P3 BRA !P0, `(.L_x_52) ;  /* 0x00000004002cb947 */ /* 0x000fea0004000000 */
[----:B------:R-:W-:-:S04]  /*13b0*/  LOP3.LUT P0, RZ, R3, 0x7fffffff, RZ, 0xc0, !PT ;  /* 0x7fffffff03ff7812 */ /* 0x000fc8000780c0ff */
[----:B------:R-:W-:-:S13]  /*13c0*/  PLOP3.LUT P0, PT, P3, P0, PT, 0x2f, 0xf2 ;  /* 0x0000000000f2781c */ /* 0x000fda0001f00577 */
[----:B------:R-:W-:Y:S05]  /*13d0*/  @P0 BRA `(.L_x_53) ;  /* 0x0000000400180947 */ /* 0x000fea0003800000 */
[----:B------:R-:W-:-:S04]  /*13e0*/  LOP3.LUT P0, RZ, R4, 0x7fffffff, RZ, 0xc0, !PT ;  /* 0x7fffffff04ff7812 */ /* 0x000fc8000780c0ff */
[----:B------:R-:W-:-:S13]  /*13f0*/  PLOP3.LUT P0, PT, P1, P0, PT, 0x2f, 0xf2 ;  /* 0x0000000000f2781c */ /* 0x000fda0000f00577 */
[----:B------:R-:W-:Y:S05]  /*1400*/  @P0 BRA `(.L_x_54) ;  /* 0x0000000400000947 */ /* 0x000fea0003800000 */
[----:B------:R-:W-:Y:S02]  /*1410*/  ISETP.GE.AND P0, PT, R6, RZ, PT ;  /* 0x000000ff0600720c */ /* 0x000fe40003f06270 */
[----:B------:R-:W-:-:S11]  /*1420*/  ISETP.GE.AND P1, PT, R10, RZ, PT ;  /* 0x000000ff0a00720c */ /* 0x000fd60003f26270 */
[----:B------:R-:W-:Y:S01]  /*1430*/  @P0 MOV R5, RZ ;  /* 0x000000ff00050202 */ /* 0x000fe20000000f00 */
[----:B------:R-:W-:Y:S02]  /*1440*/  @!P0 IMAD.MOV.U32 R5, RZ, RZ, -0x40 ;  /* 0xffffffc0ff058424 */ /* 0x000fe400078e00ff */
[----:B------:R-:W-:Y:S01]  /*1450*/  @!P0 FFMA R3, R3, 1.84467440737095516160e+19, RZ ;  /* 0x5f80000003038823 */ /* 0x000fe200000000ff */
[----:B------:R-:W-:Y:S02]  /*1460*/  @!P1 FFMA R4, R0, 1.84467440737095516160e+19, RZ ;  /* 0x5f80000000049823 */ /* 0x000fe400000000ff */
[----:B------:R-:W-:-:S07]  /*1470*/  @!P1 IADD3 R5, PT, PT, R5, 0x40, RZ ;  /* 0x0000004005059810 */ /* 0x000fce0007ffe0ff */
.L_x_50:
[----:B------:R-:W-:Y:S01]  /*1480*/  LEA R7, R15, 0xc0800000, 0x17 ;  /* 0xc08000000f077811 */ /* 0x000fe200078eb8ff */
[----:B------:R-:W-:Y:S03]  /*1490*/  BSSY.RECONVERGENT B2, `(.L_x_55) ;  /* 0x0000036000027945 */ /* 0x000fe60003800200 */
[----:B------:R-:W-:Y:S02]  /*14a0*/  IADD3 R7, PT, PT, -R7, R4, RZ ;  /* 0x0000000407077210 */ /* 0x000fe40007ffe1ff */
[----:B------:R-:W-:Y:S02]  /*14b0*/  IADD3 R4, PT, PT, R8, -0x7f, RZ ;  /* 0xffffff8108047810 */ /* 0x000fe40007ffe0ff */
[----:B------:R-:W0:Y:S01]  /*14c0*/  MUFU.RCP R6, R7 ;  /* 0x0000000700067308 */ /* 0x000e220000001000 */
[----:B------:R-:W-:Y:S02]  /*14d0*/  FADD.FTZ R11, -R7, -RZ ;  /* 0x800000ff070b7221 */ /* 0x000fe40000010100 */
[C---:B------:R-:W-:Y:S01]  /*14e0*/  IMAD R0, R4.reuse, -0x800000, R3 ;  /* 0xff80000004007824 */ /* 0x040fe200078e0203 */
[----:B------:R-:W-:-:S05]  /*14f0*/  IADD3 R4, PT, PT, R4, 0x7f, -R15 ;  /* 0x0000007f04047810 */ /* 0x000fca0007ffe80f */
[----:B------:R-:W-:Y:S02]  /*1500*/  IMAD.IADD R4, R4, 0x1, R5 ;  /* 0x0000000104047824 */ /* 0x000fe400078e0205 */
[----:B0-----:R-:W-:-:S04]  /*1510*/  FFMA R13, R6, R11, 1 ;  /* 0x3f800000060d7423 */ /* 0x001fc8000000000b */
[----:B------:R-:W-:-:S04]  /*1520*/  FFMA R8, R6, R13, R6 ;  /* 0x0000000d06087223 */ /* 0x000fc80000000006 */
[----:B------:R-:W-:-:S04]  /*1530*/  FFMA R3, R0, R8, RZ ;  /* 0x0000000800037223 */ /* 0x000fc800000000ff */
[----:B------:R-:W-:-:S04]  /*1540*/  FFMA R6, R11, R3, R0 ;  /* 0x000000030b067223 */ /* 0x000fc80000000000 */
[----:B------:R-:W-:-:S04]  /*1550*/  FFMA R13, R8, R6, R3 ;  /* 0x00000006080d7223 */ /* 0x000fc80000000003 */
[----:B------:R-:W-:-:S04]  /*1560*/  FFMA R6, R11, R13, R0 ;  /* 0x0000000d0b067223 */ /* 0x000fc80000000000 */
[----:B------:R-:W-:-:S05]  /*1570*/  FFMA R0, R8, R6, R13 ;  /* 0x0000000608007223 */ /* 0x000fca000000000d */
[----:B------:R-:W-:-:S04]  /*1580*/  SHF.R.U32.HI R3, RZ, 0x17, R0 ;  /* 0x00000017ff037819 */ /* 0x000fc80000011600 */
[----:B------:R-:W-:-:S04]  /*1590*/  LOP3.LUT R3, R3, 0xff, RZ, 0xc0, !PT ;  /* 0x000000ff03037812 */ /* 0x000fc800078ec0ff */
[----:B------:R-:W-:-:S04]  /*15a0*/  IADD3 R7, PT, PT, R3, R4, RZ ;  /* 0x0000000403077210 */ /* 0x000fc80007ffe0ff */
[----:B------:R-:W-:-:S04]  /*15b0*/  IADD3 R3, PT, PT, R7, -0x1, RZ ;  /* 0xffffffff07037810 */ /* 0x000fc80007ffe0ff */
[----:B------:R-:W-:-:S13]  /*15c0*/  ISETP.GE.U32.AND P0, PT, R3, 0xfe, PT ;  /* 0x000000fe0300780c */ /* 0x000fda0003f06070 */
[----:B------:R-:W-:Y:S05]  /*15d0*/  @!P0 BRA `(.L_x_56) ;  /* 0x0000000000808947 */ /* 0x000fea0003800000 */
[----:B------:R-:W-:-:S13]  /*15e0*/  ISETP.GT.AND P0, PT, R7, 0xfe, PT ;  /* 0x000000fe0700780c */ /* 0x000fda0003f04270 */
[----:B------:R-:W-:Y:S05]  /*15f0*/  @P0 BRA `(.L_x_57) ;  /* 0x00000000006c0947 */ /* 0x000fea0003800000 */
[----:B------:R-:W-:-:S13]  /*1600*/  ISETP.GE.AND P0, PT, R7, 0x1, PT ;  /* 0x000000010700780c */ /* 0x000fda0003f06270 */
[----:B------:R-:W-:Y:S05]  /*1610*/  @P0 BRA `(.L_x_58) ;  /* 0x0000000000740947 */ /* 0x000fea0003800000 */
[----:B------:R-:W-:Y:S02]  /*1620*/  ISETP.GE.AND P0, PT, R7, -0x18, PT ;  /* 0xffffffe80700780c */ /* 0x000fe40003f06270 */
[----:B------:R-:W-:-:S11]  /*1630*/  LOP3.LUT R0, R0, 0x80000000, RZ, 0xc0, !PT ;  /* 0x8000000000007812 */ /* 0x000fd600078ec0ff */
[----:B------:R-:W-:Y:S05]  /*1640*/  @!P0 BRA `(.L_x_58) ;  /* 0x0000000000688947 */ /* 0x000fea0003800000 */
[CCC-:B------:R-:W-:Y:S01]  /*1650*/  FFMA.RZ R3, R8.reuse, R6.reuse, R13.reuse ;  /* 0x0000000608037223 */ /* 0x1c0fe2000000c00d */
[CCC-:B------:R-:W-:Y:S01]  /*1660*/  FFMA.RM R4, R8.reuse, R6.reuse, R13.reuse ;  /* 0x0000000608047223 */ /* 0x1c0fe2000000400d */
[C---:B------:R-:W-:Y:S02]  /*1670*/  ISETP.NE.AND P3, PT, R7.reuse, RZ, PT ;  /* 0x000000ff0700720c */ /* 0x040fe40003f65270 */
[----:B------:R-:W-:Y:S02]  /*1680*/  ISETP.NE.AND P1, PT, R7, RZ, PT ;  /* 0x000000ff0700720c */ /* 0x000fe40003f25270 */
[----:B------:R-:W-:Y:S01]  /*1690*/  LOP3.LUT R5, R3, 0x7fffff, RZ, 0xc0, !PT ;  /* 0x007fffff03057812 */ /* 0x000fe200078ec0ff */
[----:B------:R-:W-:Y:S01]  /*16a0*/  FFMA.RP R3, R8, R6, R13 ;  /* 0x0000000608037223 */ /* 0x000fe2000000800d */
[----:B------:R-:W-:Y:S01]  /*16b0*/  IADD3 R6, PT, PT, R7, 0x20, RZ ;  /* 0x0000002007067810 */ /* 0x000fe20007ffe0ff */
[----:B------:R-:W-:Y:S01]  /*16c0*/  IMAD.MOV R7, RZ, RZ, -R7 ;  /* 0x000000ffff077224 */ /* 0x000fe200078e0a07 */
[----:B------:R-:W-:-:S02]  /*16d0*/  LOP3.LUT R5, R5, 0x800000, RZ, 0xfc, !PT ;  /* 0x0080000005057812 */ /* 0x000fc400078efcff */
[----:B------:R-:W-:Y:S02]  /*16e0*/  FSETP.NEU.FTZ.AND P0, PT, R3, R4, PT ;  /* 0x000000040300720b */ /* 0x000fe40003f1d000 */
[----:B------:R-:W-:Y:S02]  /*16f0*/  SHF.L.U32 R6, R5, R6, RZ ;  /* 0x0000000605067219 */ /* 0x000fe400000006ff */
[----:B------:R-:W-:Y:S02]  /*1700*/  SEL R4, R7, RZ, P3 ;  /* 0x000000ff07047207 */ /* 0x000fe40001800000 */
[----:B------:R-:W-:Y:S02]  /*1710*/  ISETP.NE.AND P1, PT, R6, RZ, P1 ;  /* 0x000000ff0600720c */ /* 0x000fe40000f25270 */
[----:B------:R-:W-:Y:S02]  /*1720*/  SHF.R.U32.HI R4, RZ, R4, R5 ;  /* 0x00000004ff047219 */ /* 0x000fe40000011605 */
[----:B------:R-:W-:-:S02]  /*1730*/  PLOP3.LUT P0, PT, P0, P1, PT, 0xf8, 0x8f ;  /* 0x00000000008f781c */ /* 0x000fc40000703f70 */
[----:B------:R-:W-:Y:S02]  /*1740*/  SHF.R.U32.HI R6, RZ, 0x1, R4 ;  /* 0x00000001ff067819 */ /* 0x000fe40000011604 */
[----:B------:R-:W-:-:S04]  /*1750*/  SEL R3, RZ, 0x1, !P0 ;  /* 0x00000001ff037807 */ /* 0x000fc80004000000 */
[----:B------:R-:W-:-:S04]  /*1760*/  LOP3.LUT R3, R3, 0x1, R6, 0xf8, !PT ;  /* 0x0000000103037812 */ /* 0x000fc800078ef806 */
[----:B------:R-:W-:-:S04]  /*1770*/  LOP3.LUT R3, R3, R4, RZ, 0xc0, !PT ;  /* 0x0000000403037212 */ /* 0x000fc800078ec0ff */
[----:B------:R-:W-:-:S04]  /*1780*/  IADD3 R3, PT, PT, R6, R3, RZ ;  /* 0x0000000306037210 */ /* 0x000fc80007ffe0ff */
[----:B------:R-:W-:Y:S01]  /*1790*/  LOP3.LUT R0, R3, R0, RZ, 0xfc, !PT ;  /* 0x0000000003007212 */ /* 0x000fe200078efcff */
[----:B------:R-:W-:Y:S06]  /*17a0*/  BRA `(.L_x_58) ;  /* 0x0000000000107947 */ /* 0x000fec0003800000 */
.L_x_57:
[----:B------:R-:W-:-:S04]  /*17b0*/  LOP3.LUT R0, R0, 0x80000000, RZ, 0xc0, !PT ;  /* 0x8000000000007812 */ /* 0x000fc800078ec0ff */
[----:B------:R-:W-:Y:S01]  /*17c0*/  LOP3.LUT R0, R0, 0x7f800000, RZ, 0xfc, !PT ;  /* 0x7f80000000007812 */ /* 0x000fe200078efcff */
[----:B------:R-:W-:Y:S06]  /*17d0*/  BRA `(.L_x_58) ;  /* 0x0000000000047947 */ /* 0x000fec0003800000 */
.L_x_56:
[----:B------:R-:W-:-:S07]  /*17e0*/  LEA R0, R4, R0, 0x17 ;  /* 0x0000000004007211 */ /* 0x000fce00078eb8ff */
.L_x_58:
[----:B------:R-:W-:Y:S05]  /*17f0*/  BSYNC.RECONVERGENT B2 ;  /* 0x0000000000027941 */ /* 0x000fea0003800200 */
.L_x_55:
[----:B------:R-:W-:Y:S05]  /*1800*/  BRA `(.L_x_59) ;  /* 0x0000000000207947 */ /* 0x000fea0003800000 */
.L_x_54:
[----:B------:R-:W-:-:S04]  /*1810*/  LOP3.LUT R0, R4, 0x80000000, R3, 0x48, !PT ;  /* 0x8000000004007812 */ /* 0x000fc800078e4803 */
[----:B------:R-:W-:Y:S01]  /*1820*/  LOP3.LUT R0, R0, 0x7f800000, RZ, 0xfc, !PT ;  /* 0x7f80000000007812 */ /* 0x000fe200078efcff */
[----:B------:R-:W-:Y:S06]  /*1830*/  BRA `(.L_x_59) ;  /* 0x0000000000147947 */ /* 0x000fec0003800000 */
.L_x_53:
[----:B------:R-:W-:Y:S01]  /*1840*/  LOP3.LUT R0, R4, 0x80000000, R3, 0x48, !PT ;  /* 0x8000000004007812 */ /* 0x000fe200078e4803 */
[----:B------:R-:W-:Y:S06]  /*1850*/  BRA `(.L_x_59) ;  /* 0x00000000000c7947 */ /* 0x000fec0003800000 */
.L_x_52:
[----:B------:R-:W0:Y:S01]  /*1860*/  MUFU.RSQ R0, -QNAN ;  /* 0xffc0000000007908 */ /* 0x000e220000001400 */
[----:B------:R-:W-:Y:S05]  /*1870*/  BRA `(.L_x_59) ;  /* 0x0000000000047947 */ /* 0x000fea0003800000 */
.L_x_51:
[----:B------:R-:W-:-:S07]  /*1880*/  FADD.FTZ R0, R3, R0 ;  /* 0x0000000003007221 */ /* 0x000fce0000010000 */
.L_x_59:
[----:B------:R-:W-:Y:S05]  /*1890*/  BSYNC.RECONVERGENT B1 ;  /* 0x0000000000017941 */ /* 0x000fea0003800200 */
.L_x_49:
[----:B------:R-:W-:-:S04]  /*18a0*/  HFMA2 R3, -RZ, RZ, 0, 0 ;  /* 0x00000000ff037431 */ /* 0x000fc800000001ff */
[----:B0-----:R-:W-:Y:S05]  /*18b0*/  RET.REL.NODEC R2 `(_Z31atomic_similarity_search_kernelPKfPKmS0_PjS2_jjj) ;  /* 0xffffffe402d07950 */ /* 0x001fea0003c3ffff */
.L_x_60:
        /* <DEDUP_REMOVED lines=12> */
.L_x_94:


//--------------------- .text._Z26atomic_edge_updates_kernelP10AtomicEdgePjPK12AtomicUpdatejjj --------------------------
	.section	.text._Z26atomic_edge_updates_kernelP10AtomicEdgePjPK12AtomicUpdatejjj,"ax",@progbits
	.align	128
        .global         _Z26atomic_edge_updates_kernelP10AtomicEdgePjPK12AtomicUpdatejjj
        .type           _Z26atomic_edge_updates_kernelP10AtomicEdgePjPK12AtomicUpdatejjj,@function
        .size           _Z26atomic_edge_updates_kernelP10AtomicEdgePjPK12AtomicUpdatejjj,(.L_x_97 - _Z26atomic_edge_updates_kernelP10AtomicEdgePjPK12AtomicUpdatejjj)
        .other          _Z26atomic_edge_updates_kernelP10AtomicEdgePjPK12AtomicUpdatejjj,@"STO_CUDA_ENTRY STV_DEFAULT"
_Z26atomic_edge_updates_kernelP10AtomicEdgePjPK12AtomicUpdatejjj:
.text._Z26atomic_edge_updates_kernelP10AtomicEdgePjPK12AtomicUpdatejjj:
        /* <DEDUP_REMOVED lines=9> */
[----:B------:R-:W1:Y:S01]  /*0090*/  LDCU.64 UR6, c[0x0][0x358] ;  /* 0x00006b00ff0677ac */ /* 0x000e620008000a00 */
[----:B------:R-:W2:Y:S01]  /*00a0*/  LDCU UR9, c[0x0][0x39c] ;  /* 0x00007380ff0977ac */ /* 0x000ea20008000800 */
[----:B------:R-:W3:Y:S01]  /*00b0*/  LDCU UR8, c[0x0][0x39c] ;  /* 0x00007380ff0877ac */ /* 0x000ee20008000800 */
[----:B0-----:R-:W-:-:S05]  /*00c0*/  IMAD.WIDE.U32 R2, R5, 0x28, R2 ;  /* 0x0000002805027825 */ /* 0x001fca00078e0002 */
[----:B-1----:R-:W4:Y:S02]  /*00d0*/  LDG.E R0, desc[UR6][R2.64] ;  /* 0x0000000602007981 */ /* 0x002f24000c1e1900 */
[----:B----4-:R-:W-:-:S13]  /*00e0*/  ISETP.NE.AND P0, PT, R0, 0x3, PT ;  /* 0x000000030000780c */ /* 0x010fda0003f05270 */
[----:B--23--:R-:W-:Y:S05]  /*00f0*/  @!P0 BRA `(.L_x_61) ;  /* 0x0000000400848947 */ /* 0x00cfea0003800000 */
[----:B------:R-:W-:-:S13]  /*0100*/  ISETP.NE.AND P0, PT, R0, 0x2, PT ;  /* 0x000000020000780c */ /* 0x000fda0003f05270 */
[----:B------:R-:W-:Y:S05]  /*0110*/  @P0 BRA `(.L_x_62) ;  /* 0x00000004000c0947 */ /* 0x000fea0003800000 */
[----:B------:R-:W0:Y:S02]  /*0120*/  LDCU UR4, c[0x0][0x39c] ;  /* 0x00007380ff0477ac */ /* 0x000e240008000800 */
[----:B0-----:R-:W-:-:S13]  /*0130*/  ISETP.NE.AND P0, PT, RZ, UR4, PT ;  /* 0x00000004ff007c0c */ /* 0x001fda000bf05270 */
[----:B------:R-:W-:Y:S05]  /*0140*/  @!P0 EXIT ;  /* 0x000000000000894d */ /* 0x000fea0003800000 */
[----:B------:R-:W0:Y:S01]  /*0150*/  LDCU.64 UR4, c[0x0][0x380] ;  /* 0x00007000ff0477ac */ /* 0x000e220008000a00 */
[----:B------:R-:W-:Y:S02]  /*0160*/  IMAD.MOV.U32 R9, RZ, RZ, 0x1 ;  /* 0x00000001ff097424 */ /* 0x000fe400078e00ff */
[----:B------:R-:W-:Y:S01]  /*0170*/  IMAD.MOV.U32 R8, RZ, RZ, RZ ;  /* 0x000000ffff087224 */ /* 0x000fe200078e00ff */
[----:B0-----:R-:W-:-:S04]  /*0180*/  UIADD3 UR4, UP0, UPT, UR4, 0x10, URZ ;  /* 0x0000001004047890 */ /* 0x001fc8000ff1e0ff */
[----:B------:R-:W-:Y:S02]  /*0190*/  UIADD3.X UR5, UPT, UPT, URZ, UR5, URZ, UP0, !UPT ;  /* 0x00000005ff057290 */ /* 0x000fe400087fe4ff */
[----:B------:R-:W-:-:S04]  /*01a0*/  IMAD.U32 R4, RZ, RZ, UR4 ;  /* 0x00000004ff047e24 */ /* 0x000fc8000f8e00ff */
[----:B------:R-:W-:-:S05]  /*01b0*/  IMAD.U32 R5, RZ, RZ, UR5 ;  /* 0x00000005ff057e24 */ /* 0x000fca000f8e00ff */
[----:B------:R-:W2:Y:S01]  /*01c0*/  ATOMG.E.CAS.STRONG.GPU PT, R4, [R4], R8, R9 ;  /* 0x00000008040473a9 */ /* 0x000ea200001ee109 */
[----:B------:R-:W-:Y:S01]  /*01d0*/  IMAD.U32 R6, RZ, RZ, UR4 ;  /* 0x00000004ff067e24 */ /* 0x000fe2000f8e00ff */
[----:B------:R-:W-:Y:S01]  /*01e0*/  MOV R7, UR5 ;  /* 0x0000000500077c02 */ /* 0x000fe20008000f00 */
[----:B------:R-:W-:Y:S01]  /*01f0*/  BSSY B0, `(.L_x_63) ;  /* 0x0000016000007945 */ /* 0x000fe20003800000 */
[----:B--2---:R-:W-:-:S13]  /*0200*/  ISETP.NE.AND P0, PT, R4, RZ, PT ;  /* 0x000000ff0400720c */ /* 0x004fda0003f05270 */
[----:B------:R-:W-:Y:S05]  /*0210*/  @!P0 BRA `(.L_x_64) ;  /* 0x00000000004c8947 */ /* 0x000fea0003800000 */
[----:B------:R-:W0:Y:S01]  /*0220*/  LDC R10, c[0x0][0x39c] ;  /* 0x0000e700ff0a7b82 */ /* 0x000e220000000800 */
[----:B------:R-:W-:Y:S01]  /*0230*/  BSSY B1, `(.L_x_65) ;  /* 0x000000f000017945 */ /* 0x000fe20003800000 */
[----:B------:R-:W-:Y:S02]  /*0240*/  IMAD.MOV.U32 R9, RZ, RZ, RZ ;  /* 0x000000ffff097224 */ /* 0x000fe400078e00ff */
[----:B------:R-:W-:-:S04]  /*0250*/  IMAD.MOV.U32 R13, RZ, RZ, 0x1 ;  /* 0x00000001ff0d7424 */ /* 0x000fc800078e00ff */
[----:B------:R-:W1:Y:S03]  /*0260*/  LDC.64 R6, c[0x0][0x380] ;  /* 0x0000e000ff067b82 */ /* 0x000e660000000a00 */
.L_x_66:
[----:B------:R-:W-:Y:S01]  /*0270*/  VIADD R9, R9, 0x1 ;  /* 0x0000000109097836 */ /* 0x000fe20000000000 */
[----:B------:R-:W-:Y:S05]  /*0280*/  YIELD ;  /* 0x0000000000007946 */ /* 0x000fea0003800000 */
[----:B0-----:R-:W-:-:S13]  /*0290*/  ISETP.NE.AND P0, PT, R9, R10, PT ;  /* 0x0000000a0900720c */ /* 0x001fda0003f05270 */
[----:B------:R-:W-:Y:S05]  /*02a0*/  @!P0 EXIT ;  /* 0x000000000000894d */ /* 0x000fea0003800000 */
[----:B------:R-:W-:Y:S02]  /*02b0*/  IMAD.MOV.U32 R12, RZ, RZ, RZ ;  /* 0x000000ffff0c7224 */ /* 0x000fe400078e00ff */
[----:B-1----:R-:W-:-:S05]  /*02c0*/  IMAD.WIDE.U32 R4, R9, 0x20, R6 ;  /* 0x0000002009047825 */ /* 0x002fca00078e0006 */
[----:B------:R-:W2:Y:S01]  /*02d0*/  ATOMG.E.CAS.STRONG.GPU PT, R0, [R4+0x10], R12, R13 ;  /* 0x0000100c040073a9 */ /* 0x000ea200001ee10d */
[----:B------:R-:W-:Y:S02]  /*02e0*/  IADD3 R8, P1, PT, R4, 0x10, RZ ;  /* 0x0000001004087810 */ /* 0x000fe40007f3e0ff */
[----:B--2---:R-:W-:Y:S02]  /*02f0*/  ISETP.NE.AND P0, PT, R0, RZ, PT ;  /* 0x000000ff0000720c */ /* 0x004fe40003f05270 */
[----:B------:R-:W-:-:S11]  /*0300*/  IADD3.X R0, PT, PT, RZ, R5, RZ, P1, !PT ;  /* 0x00000005ff007210 */ /* 0x000fd60000ffe4ff */
[----:B------:R-:W-:Y:S05]  /*0310*/  @P0 BRA `(.L_x_66) ;  /* 0xfffffffc00d40947 */ /* 0x000fea000383ffff */
[----:B------:R-:W-:Y:S05]  /*0320*/  BSYNC B1 ;  /* 0x0000000000017941 */ /* 0x000fea0003800000 */
.L_x_65:
[----:B------:R-:W-:Y:S02]  /*0330*/  IMAD.MOV.U32 R6, RZ, RZ, R8 ;  /* 0x000000ffff067224 */ /* 0x000fe400078e0008 */
[----:B------:R-:W-:-:S07]  /*0340*/  IMAD.MOV.U32 R7, RZ, RZ, R0 ;  /* 0x000000ffff077224 */ /* 0x000fce00078e0000 */
.L_x_64:
[----:B------:R-:W-:Y:S05]  /*0350*/  BSYNC B0 ;  /* 0x0000000000007941 */ /* 0x000fea0003800000 */
.L_x_63:
[----:B------:R-:W2:Y:S01]  /*0360*/  LDG.E R11, desc[UR6][R2.64+0x8] ;  /* 0x00000806020b7981 */ /* 0x000ea2000c1e1900 */
[----:B------:R-:W0:Y:S08]  /*0370*/  LDC R10, c[0x0][0x3a0] ;  /* 0x0000e800ff0a7b82 */ /* 0x000e300000000800 */
[----:B------:R-:W1:Y:S01]  /*0380*/  LDC.64 R8, c[0x0][0x388] ;  /* 0x0000e200ff087b82 */ /* 0x000e620000000a00 */
[----:B--2---:R2:W5:Y:S04]  /*0390*/  ATOMG.E.EXCH.STRONG.GPU PT, RZ, desc[UR6][R6.64+-0x10], R11 ;  /* 0xfffff00b06ff79a8 */ /* 0x004568000c1ef106 */
[----:B------:R-:W3:Y:S04]  /*03a0*/  LDG.E R13, desc[UR6][R2.64+0xc] ;  /* 0x00000c06020d7981 */ /* 0x000ee8000c1e1900 */
[----:B---3--:R2:W5:Y:S04]  /*03b0*/  ATOMG.E.EXCH.STRONG.GPU PT, RZ, desc[UR6][R6.64+-0xc], R13 ;  /* 0xfffff40d06ff79a8 */ /* 0x008568000c1ef106 */
[----:B------:R-:W3:Y:S04]  /*03c0*/  LDG.E R15, desc[UR6][R2.64+0x10] ;  /* 0x00001006020f7981 */ /* 0x000ee8000c1e1900 */
[----:B---3--:R2:W5:Y:S04]  /*03d0*/  ATOMG.E.EXCH.STRONG.GPU PT, RZ, desc[UR6][R6.64+-0x4], R15 ;  /* 0xfffffc0f06ff79a8 */ /* 0x008568000c1ef106 */
[----:B------:R-:W3:Y:S01]  /*03e0*/  LDG.E.64 R4, desc[UR6][R2.64+0x18] ;  /* 0x0000180602047981 */ /* 0x000ee2000c1e1b00 */
[----:B------:R-:W-:-:S02]  /*03f0*/  IMAD.MOV.U32 R17, RZ, RZ, RZ ;  /* 0x000000ffff117224 */ /* 0x000fc400078e00ff */
[----:B0-----:R-:W-:Y:S01]  /*0400*/  IMAD.SHL.U32 R10, R10, 0x40, RZ ;  /* 0x000000400a0a7824 */ /* 0x001fe200078e00ff */
[----:B---3--:R2:W5:Y:S04]  /*0410*/  ATOMG.E.EXCH.64.STRONG.GPU PT, RZ, desc[UR6][R6.64+0x8], R4 ;  /* 0x8000080406ff79a8 */ /* 0x008568000c1ef506 */
[----:B-1----:R2:W5:Y:S02]  /*0420*/  LDG.E R0, desc[UR6][R2.64+0x8] ;  /* 0x0000080602007981 */ /* 0x002564000c1e1900 */
.L_x_70:
[----:B--2--5:R-:W-:Y:S01]  /*0430*/  LEA R5, R0, R17, 0x6 ;  /* 0x0000001100057211 */ /* 0x024fe200078e30ff */
[----:B------:R-:W-:Y:S05]  /*0440*/  YIELD ;  /* 0x0000000000007946 */ /* 0x000fea0003800000 */
[----:B------:R-:W-:Y:S01]  /*0450*/  ISETP.GE.U32.AND P0, PT, R5, R10, PT ;  /* 0x0000000a0500720c */ /* 0x000fe20003f06070 */
[----:B------:R-:W-:-:S12]  /*0460*/  BSSY.RECONVERGENT B0, `(.L_x_67) ;  /* 0x000000c000007945 */ /* 0x000fd80003800200 */
[----:B------:R-:W-:Y:S05]  /*0470*/  @P0 BRA `(.L_x_68) ;  /* 0x0000000000200947 */ /* 0x000fea0003800000 */
[----:B------:R-:W2:Y:S01]  /*0480*/  LDG.E R7, desc[UR6][R2.64+0xc] ;  /* 0x00000c0602077981 */ /* 0x000ea2000c1e1900 */
[----:B------:R-:W-:-:S04]  /*0490*/  IMAD.WIDE.U32 R4, R5, 0x4, R8 ;  /* 0x0000000405047825 */ /* 0x000fc800078e0008 */
[----:B------:R-:W-:-:S05]  /*04a0*/  IMAD.MOV.U32 R6, RZ, RZ, RZ ;  /* 0x000000ffff067224 */ /* 0x000fca00078e00ff */
[----:B--2---:R-:W2:Y:S01]  /*04b0*/  ATOMG.E.CAS.STRONG.GPU PT, R4, [R4], R6, R7 ;  /* 0x00000006040473a9 */ /* 0x004ea200001ee107 */
[----:B------:R-:W-:-:S04]  /*04c0*/  ISETP.GT.U32.AND P0, PT, R17, 0x3e, PT ;  /* 0x0000003e1100780c */ /* 0x000fc80003f04070 */
[----:B--2---:R-:W-:-:S13]  /*04d0*/  ISETP.EQ.OR P0, PT, R4, RZ, P0 ;  /* 0x000000ff0400720c */ /* 0x004fda0000702670 */
[----:B------:R-:W-:Y:S05]  /*04e0*/  @P0 EXIT ;  /* 0x000000000000094d */ /* 0x000fea0003800000 */
[----:B------:R-:W-:Y:S05]  /*04f0*/  BRA `(.L_x_69) ;  /* 0x0000000000087947 */ /* 0x000fea0003800000 */
.L_x_68:
[----:B------:R-:W-:-:S13]  /*0500*/  ISETP.GT.U32.AND P0, PT, R17, 0x3e, PT ;  /* 0x0000003e1100780c */ /* 0x000fda0003f04070 */
[----:B------:R-:W-:Y:S05]  /*0510*/  @P0 EXIT ;  /* 0x000000000000094d */ /* 0x000fea0003800000 */
.L_x_69:
[----:B------:R-:W-:Y:S05]  /*0520*/  BSYNC.RECONVERGENT B0 ;  /* 0x0000000000007941 */ /* 0x000fea0003800200 */
.L_x_67:
[----:B------:R-:W-:Y:S01]  /*0530*/  VIADD R17, R17, 0x1 ;  /* 0x0000000111117836 */ /* 0x000fe20000000000 */
[----:B------:R-:W-:Y:S06]  /*0540*/  BRA `(.L_x_70) ;  /* 0xfffffffc00b87947 */ /* 0x000fec000383ffff */
.L_x_62:
[----:B------:R-:W0:Y:S02]  /*0550*/  LDCU UR4, c[0x0][0x39c] ;  /* 0x00007380ff0477ac */ /* 0x000e240008000800 */
[----:B0-----:R-:W-:-:S04]  /*0560*/  ISETP.NE.AND P0, PT, RZ, UR4, PT ;  /* 0x00000004ff007c0c */ /* 0x001fc8000bf05270 */
[----:B------:R-:W-:-:S13]  /*0570*/  ISETP.NE.OR P0, PT, R0, 0x4, !P0 ;  /* 0x000000040000780c */ /* 0x000fda0004705670 */
[----:B------:R-:W-:Y:S05]  /*0580*/  @P0 EXIT ;  /* 0x000000000000094d */ /* 0x000fea0003800000 */
[----:B------:R0:W5:Y:S01]  /*0590*/  LDG.E R0, desc[UR6][R2.64+0x8] ;  /* 0x0000080602007981 */ /* 0x000162000c1e1900 */
[----:B------:R-:W1:Y:S01]  /*05a0*/  LDC.64 R6, c[0x0][0x380] ;  /* 0x0000e000ff067b82 */ /* 0x000e620000000a00 */
[----:B------:R-:W-:-:S07]  /*05b0*/  IMAD.MOV.U32 R9, RZ, RZ, RZ ;  /* 0x000000ffff097224 */ /* 0x000fce00078e00ff */
.L_x_74:
[----:B-1----:R-:W-:-:S05]  /*05c0*/  IMAD.WIDE.U32 R4, R9, 0x20, R6 ;  /* 0x0000002009047825 */ /* 0x002fca00078e0006 */
[----:B------:R-:W2:Y:S01]  /*05d0*/  LDG.E R11, desc[UR6][R4.64] ;  /* 0x00000006040b7981 */ /* 0x000ea2000c1e1900 */
[----:B------:R-:W-:Y:S01]  /*05e0*/  BSSY.RECONVERGENT B0, `(.L_x_71) ;  /* 0x000000a000007945 */ /* 0x000fe20003800200 */
[----:B--2--5:R-:W-:-:S13]  /*05f0*/  ISETP.NE.AND P0, PT, R11, R0, PT ;  /* 0x000000000b00720c */ /* 0x024fda0003f05270 */
[----:B------:R-:W-:Y:S05]  /*0600*/  @P0 BRA `(.L_x_72) ;  /* 0x00000000001c0947 */ /* 0x000fea0003800000 */
[----:B------:R-:W2:Y:S04]  /*0610*/  LDG.E R8, desc[UR6][R4.64+0x4] ;  /* 0x0000040604087981 */ /* 0x000ea8000c1e1900 */
[----:B------:R-:W2:Y:S02]  /*0620*/  LDG.E R11, desc[UR6][R2.64+0xc] ;  /* 0x00000c06020b7981 */ /* 0x000ea4000c1e1900 */
[----:B--2---:R-:W-:-:S13]  /*0630*/  ISETP.NE.AND P0, PT, R8, R11, PT ;  /* 0x0000000b0800720c */ /* 0x004fda0003f05270 */
[----:B------:R-:W-:Y:S05]  /*0640*/  @P0 BRA `(.L_x_72) ;  /* 0x00000000000c0947 */ /* 0x000fea0003800000 */
[----:B------:R-:W2:Y:S02]  /*0650*/  LDG.E R8, desc[UR6][R4.64+0x10] ;  /* 0x0000100604087981 */ /* 0x000ea4000c1e1900 */
[----:B--2---:R-:W-:-:S13]  /*0660*/  ISETP.NE.AND P0, PT, R8, 0x1, PT ;  /* 0x000000010800780c */ /* 0x004fda0003f05270 */
[----:B------:R-:W-:Y:S05]  /*0670*/  @!P0 BRA `(.L_x_73) ;  /* 0x0000000000148947 */ /* 0x000fea0003800000 */
.L_x_72:
[----:B------:R-:W-:Y:S05]  /*0680*/  BSYNC.RECONVERGENT B0 ;  /* 0x0000000000007941 */ /* 0x000fea0003800200 */
.L_x_71:
[----:B------:R-:W-:-:S04]  /*0690*/  IADD3 R9, PT, PT, R9, 0x1, RZ ;  /* 0x0000000109097810 */ /* 0x000fc80007ffe0ff */
[----:B------:R-:W-:-:S13]  /*06a0*/  ISETP.NE.AND P0, PT, R9, UR8, PT ;  /* 0x0000000809007c0c */ /* 0x000fda000bf05270 */
[----:B------:R-:W-:Y:S05]  /*06b0*/  @P0 BRA `(.L_x_74) ;  /* 0xfffffffc00c00947 */ /* 0x000fea000383ffff */
[----:B------:R-:W-:Y:S05]  /*06c0*/  EXIT ;  /* 0x000000000000794d */ /* 0x000fea0003800000 */
.L_x_73:
[----:B------:R-:W-:Y:S04]  /*06d0*/  ATOMG.E.EXCH.STRONG.GPU PT, RZ, desc[UR6][R4.64+0x10], RZ ;  /* 0x800010ff04ff79a8 */ /* 0x000fe8000c1ef106 */
[----:B0-----:R-:W2:Y:S04]  /*06e0*/  LDG.E.64 R2, desc[UR6][R2.64+0x18] ;  /* 0x0000180602027981 */ /* 0x001ea8000c1e1b00 */
[----:B--2---:R-:W-:Y:S01]  /*06f0*/  ATOMG.E.EXCH.64.STRONG.GPU PT, RZ, desc[UR6][R4.64+0x18], R2 ;  /* 0x8000180204ff79a8 */ /* 0x004fe2000c1ef506 */
[----:B------:R-:W-:Y:S05]  /*0700*/  EXIT ;  /* 0x000000000000794d */ /* 0x000fea0003800000 */
.L_x_61:
[----:B------:R-:W0:Y:S02]  /*0710*/  LDCU UR4, c[0x0][0x39c] ;  /* 0x00007380ff0477ac */ /* 0x000e240008000800 */
[----:B0-----:R-:W-:-:S13]  /*0720*/  ISETP.NE.AND P0, PT, RZ, UR4, PT ;  /* 0x00000004ff007c0c */ /* 0x001fda000bf05270 */
[----:B------:R-:W-:Y:S05]  /*0730*/  @!P0 EXIT ;  /* 0x000000000000894d */ /* 0x000fea0003800000 */
[----:B------:R0:W5:Y:S01]  /*0740*/  LDG.E R0, desc[UR6][R2.64+0x8] ;  /* 0x0000080602007981 */ /* 0x000162000c1e1900 */
[----:B------:R-:W1:Y:S01]  /*0750*/  LDC.64 R4, c[0x0][0x380] ;  /* 0x0000e000ff047b82 */ /* 0x000e620000000a00 */
[----:B------:R-:W-:Y:S01]  /*0760*/  BSSY.RECONVERGENT B0, `(.L_x_75) ;  /* 0x0000014000007945 */ /* 0x000fe20003800200 */
[----:B------:R-:W-:-:S07]  /*0770*/  IMAD.MOV.U32 R9, RZ, RZ, RZ ;  /* 0x000000ffff097224 */ /* 0x000fce00078e00ff */
.L_x_79:
[----:B-1----:R-:W-:-:S05]  /*0780*/  IMAD.WIDE.U32 R6, R9, 0x20, R4 ;  /* 0x0000002009067825 */ /* 0x002fca00078e0004 */
[----:B------:R-:W2:Y:S01]  /*0790*/  LDG.E R11, desc[UR6][R6.64] ;  /* 0x00000006060b7981 */ /* 0x000ea2000c1e1900 */
[----:B------:R-:W-:Y:S01]  /*07a0*/  BSSY.RELIABLE B1, `(.L_x_76) ;  /* 0x000000b000017945 */ /* 0x000fe20003800100 */
        /* <DEDUP_REMOVED lines=8> */
[----:B------:R-:W-:Y:S05]  /*0830*/  @!P0 BREAK.RELIABLE B1 ;  /* 0x0000000000018942 */ /* 0x000fea0003800100 */
[----:B------:R-:W-:Y:S05]  /*0840*/  @!P0 BRA `(.L_x_78) ;  /* 0x0000000000148947 */ /* 0x000fea0003800000 */
.L_x_77:
[----:B------:R-:W-:Y:S05]  /*0850*/  BSYNC.RELIABLE B1 ;  /* 0x0000000000017941 */ /* 0x000fea0003800100 */
.L_x_76:
[----:B------:R-:W-:-:S05]  /*0860*/  VIADD R9, R9, 0x1 ;  /* 0x0000000109097836 */ /* 0x000fca0000000000 */
[----:B------:R-:W-:-:S13]  /*0870*/  ISETP.NE.AND P0, PT, R9, UR9, PT ;  /* 0x0000000909007c0c */ /* 0x000fda000bf05270 */
[----:B------:R-:W-:Y:S05]  /*0880*/  @!P0 EXIT ;  /* 0x000000000000894d */ /* 0x000fea0003800000 */
[----:B------:R-:W-:Y:S05]  /*0890*/  BRA `(.L_x_79) ;  /* 0xfffffffc00b87947 */ /* 0x000fea000383ffff */
.L_x_78:
[----:B------:R-:W-:Y:S05]  /*08a0*/  BSYNC.RECONVERGENT B0 ;  /* 0x0000000000007941 */ /* 0x000fea0003800200 */
.L_x_75:
[----:B------:R-:W2:Y:S04]  /*08b0*/  LDG.E R9, desc[UR6][R2.64+0x10] ;  /* 0x0000100602097981 */ /* 0x000ea8000c1e1900 */
[----:B--2---:R-:W-:Y:S04]  /*08c0*/  ATOMG.E.EXCH.STRONG.GPU PT, RZ, desc[UR6][R6.64+0xc], R9 ;  /* 0x80000c0906ff79a8 */ /* 0x004fe8000c1ef106 */
[----:B------:R-:W2:Y:S04]  /*08d0*/  LDG.E.64 R4, desc[UR6][R2.64+0x18] ;  /* 0x0000180602047981 */ /* 0x000ea8000c1e1b00 */
[----:B--2---:R-:W-:Y:S01]  /*08e0*/  ATOMG.E.EXCH.64.STRONG.GPU PT, RZ, desc[UR6][R6.64+0x18], R4 ;  /* 0x8000180406ff79a8 */ /* 0x004fe2000c1ef506 */
[----:B------:R-:W-:Y:S05]  /*08f0*/  EXIT ;  /* 0x000000000000794d */ /* 0x000fea0003800000 */
.L_x_80:
        /* <DEDUP_REMOVED lines=16> */
.L_x_97:


//--------------------- .text._Z26atomic_node_updates_kernelP10AtomicNodePfPmPK12AtomicUpdatePKfjjj --------------------------
	.section	.text._Z26atomic_node_updates_kernelP10AtomicNodePfPmPK12AtomicUpdatePKfjjj,"ax",@progbits
	.align	128
        .global         _Z26atomic_node_updates_kernelP10AtomicNodePfPmPK12AtomicUpdatePKfjjj
        .type           _Z26atomic_node_updates_kernelP10AtomicNodePfPmPK12AtomicUpdatePKfjjj,@function
        .size           _Z26atomic_node_updates_kernelP10AtomicNodePfPmPK12AtomicUpdatePKfjjj,(.L_x_98 - _Z26atomic_node_updates_kernelP10AtomicNodePfPmPK12AtomicUpdatePKfjjj)
        .other          _Z26atomic_node_updates_kernelP10AtomicNodePfPmPK12AtomicUpdatePKfjjj,@"STO_CUDA_ENTRY STV_DEFAULT"
_Z26atomic_node_updates_kernelP10AtomicNodePfPmPK12AtomicUpdatePKfjjj:
.text._Z26atomic_node_updates_kernelP10AtomicNodePfPmPK12AtomicUpdatePKfjjj:
        /* <DEDUP_REMOVED lines=11> */
[----:B0-----:R-:W-:-:S05]  /*00b0*/  IMAD.WIDE.U32 R2, R5, 0x28, R2 ;  /* 0x0000002805027825 */ /* 0x001fca00078e0002 */
[----:B-1----:R-:W2:Y:S02]  /*00c0*/  LDG.E R7, desc[UR4][R2.64+0x4] ;  /* 0x0000040402077981 */ /* 0x002ea4000c1e1900 */
[----:B--2---:R-:W-:-:S13]  /*00d0*/  ISETP.GE.U32.AND P0, PT, R7, UR6, PT ;  /* 0x0000000607007c0c */ /* 0x004fda000bf06070 */
[----:B------:R-:W-:Y:S05]  /*00e0*/  @P0 EXIT ;  /* 0x000000000000094d */ /* 0x000fea0003800000 */
[----:B------:R-:W2:Y:S01]  /*00f0*/  LDG.E R0, desc[UR4][R2.64] ;  /* 0x0000000402007981 */ /* 0x000ea2000c1e1900 */
[----:B------:R-:W0:Y:S01]  /*0100*/  LDC.64 R4, c[0x0][0x380] ;  /* 0x0000e000ff047b82 */ /* 0x000e220000000a00 */
[----:B------:R-:W1:Y:S01]  /*0110*/  LDCU UR8, c[0x0][0x3b0] ;  /* 0x00007600ff0877ac */ /* 0x000e620008000800 */
[----:B------:R-:W3:Y:S01]  /*0120*/  LDCU UR7, c[0x0][0x3b0] ;  /* 0x00007600ff0777ac */ /* 0x000ee20008000800 */
[----:B0-----:R-:W-:Y:S01]  /*0130*/  IMAD.WIDE.U32 R4, R7, 0x20, R4 ;  /* 0x0000002007047825 */ /* 0x001fe200078e0004 */
[----:B--2---:R-:W-:-:S13]  /*0140*/  ISETP.NE.AND P0, PT, R0, 0x1, PT ;  /* 0x000000010000780c */ /* 0x004fda0003f05270 */
[----:B-1-3--:R-:W-:Y:S05]  /*0150*/  @!P0 BRA `(.L_x_81) ;  /* 0x0000000000ac8947 */ /* 0x00afea0003800000 */
[----:B------:R-:W-:-:S13]  /*0160*/  ISETP.NE.AND P0, PT, R0, RZ, PT ;  /* 0x000000ff0000720c */ /* 0x000fda0003f05270 */
[----:B------:R-:W-:Y:S05]  /*0170*/  @P0 EXIT ;  /* 0x000000000000094d */ /* 0x000fea0003800000 */
[----:B------:R0:W5:Y:S01]  /*0180*/  ATOMG.E.EXCH.STRONG.GPU PT, RZ, desc[UR4][R4.64], R7 ;  /* 0x8000000704ff79a8 */ /* 0x000162000c1ef104 */
[----:B------:R-:W1:Y:S03]  /*0190*/  LDC R13, c[0x0][0x3b0] ;  /* 0x0000ec00ff0d7b82 */ /* 0x000e660000000800 */
[----:B------:R0:W5:Y:S04]  /*01a0*/  ATOMG.E.EXCH.STRONG.GPU PT, RZ, desc[UR4][R4.64+0x10], RZ ;  /* 0x800010ff04ff79a8 */ /* 0x000168000c1ef104 */
[----:B------:R-:W2:Y:S04]  /*01b0*/  LDG.E.64 R8, desc[UR4][R2.64+0x18] ;  /* 0x0000180402087981 */ /* 0x000ea8000c1e1b00 */
[----:B--2---:R0:W5:Y:S04]  /*01c0*/  ATOMG.E.EXCH.64.STRONG.GPU PT, RZ, desc[UR4][R4.64+0x18], R8 ;  /* 0x8000180804ff79a8 */ /* 0x004168000c1ef504 */
[----:B------:R-:W2:Y:S02]  /*01d0*/  LDG.E R0, desc[UR4][R2.64+0x24] ;  /* 0x0000240402007981 */ /* 0x000ea4000c1e1900 */
[----:B--2---:R-:W-:-:S04]  /*01e0*/  IADD3 R0, PT, PT, R0, -0x1, RZ ;  /* 0xffffffff00007810 */ /* 0x004fc80007ffe0ff */
[----:B-1----:R-:W-:-:S13]  /*01f0*/  ISETP.GE.U32.AND P0, PT, R0, R13, PT ;  /* 0x0000000d0000720c */ /* 0x002fda0003f06070 */
[----:B0-----:R-:W-:Y:S05]  /*0200*/  @P0 EXIT ;  /* 0x000000000000094d */ /* 0x001fea0003800000 */
[----:B------:R-:W2:Y:S01]  /*0210*/  LDG.E R0, desc[UR4][R2.64+0x4] ;  /* 0x0000040402007981 */ /* 0x000ea2000c1e1900 */
[----:B------:R-:W2:Y:S01]  /*0220*/  LDC.64 R6, c[0x0][0x390] ;  /* 0x0000e400ff067b82 */ /* 0x000ea20000000a00 */
[----:B------:R-:W-:Y:S02]  /*0230*/  HFMA2 R8, -RZ, RZ, 0, 5.9604644775390625e-08 ;  /* 0x00000001ff087431 */ /* 0x000fe400000001ff */
[----:B------:R-:W-:Y:S02]  /*0240*/  IMAD.MOV.U32 R9, RZ, RZ, 0x0 ;  /* 0x00000000ff097424 */ /* 0x000fe400078e00ff */
[----:B--2---:R-:W-:-:S06]  /*0250*/  IMAD.WIDE.U32 R6, R0, 0x8, R6 ;  /* 0x0000000800067825 */ /* 0x004fcc00078e0006 */
[----:B------:R0:W5:Y:S04]  /*0260*/  ATOMG.E.ADD.64.STRONG.GPU PT, R6, desc[UR4][R6.64], R8 ;  /* 0x80000008060679a8 */ /* 0x00016800081ef504 */
[----:B------:R-:W2:Y:S01]  /*0270*/  LDG.E R12, desc[UR4][R2.64+0x24] ;  /* 0x00002404020c7981 */ /* 0x000ea2000c1e1900 */
[----:B------:R-:W-:Y:S01]  /*0280*/  BSSY.RECONVERGENT B0, `(.L_x_82) ;  /* 0x0000016000007945 */ /* 0x000fe20003800200 */
[----:B--2---:R-:W-:-:S13]  /*0290*/  ISETP.NE.AND P0, PT, R12, RZ, PT ;  /* 0x000000ff0c00720c */ /* 0x004fda0003f05270 */
[----:B0-----:R-:W-:Y:S05]  /*02a0*/  @!P0 BRA `(.L_x_83) ;  /* 0x00000000004c8947 */ /* 0x001fea0003800000 */
[----:B------:R-:W0:Y:S01]  /*02b0*/  LDC.64 R8, c[0x0][0x3a0] ;  /* 0x0000e800ff087b82 */ /* 0x000e220000000a00 */
[----:B------:R-:W-:Y:S01]  /*02c0*/  IMAD R16, R13, UR6, RZ ;  /* 0x000000060d107c24 */ /* 0x000fe2000f8e02ff */
[----:B------:R-:W-:-:S06]  /*02d0*/  MOV R17, RZ ;  /* 0x000000ff00117202 */ /* 0x000fcc0000000f00 */
[----:B------:R-:W1:Y:S02]  /*02e0*/  LDC.64 R10, c[0x0][0x388] ;  /* 0x0000e200ff0a7b82 */ /* 0x000e640000000a00 */
.L_x_86:
[----:B--2---:R-:W-:Y:S01]  /*02f0*/  IMAD R15, R0, UR7, R17 ;  /* 0x00000007000f7c24 */ /* 0x004fe2000f8e0211 */
[----:B------:R-:W-:Y:S04]  /*0300*/  BSSY.RECONVERGENT B1, `(.L_x_84) ;  /* 0x000000a000017945 */ /* 0x000fe80003800200 */
[----:B------:R-:W-:-:S13]  /*0310*/  ISETP.GE.U32.AND P0, PT, R15, R16, PT ;  /* 0x000000100f00720c */ /* 0x000fda0003f06070 */
[----:B------:R-:W-:Y:S05]  /*0320*/  @P0 BRA `(.L_x_85) ;  /* 0x00000000001c0947 */ /* 0x000fea0003800000 */
[----:B------:R-:W2:Y:S02]  /*0330*/  LDG.E R12, desc[UR4][R2.64+0x20] ;  /* 0x00002004020c7981 */ /* 0x000ea4000c1e1900 */
[----:B--2---:R-:W-:-:S04]  /*0340*/  IMAD.IADD R13, R12, 0x1, R17 ;  /* 0x000000010c0d7824 */ /* 0x004fc800078e0211 */
[----:B0-----:R-:W-:-:S06]  /*0350*/  IMAD.WIDE.U32 R12, R13, 0x4, R8 ;  /* 0x000000040d0c7825 */ /* 0x001fcc00078e0008 */
[----:B------:R-:W2:Y:S01]  /*0360*/  LDG.E R13, desc[UR4][R12.64] ;  /* 0x000000040c0d7981 */ /* 0x000ea2000c1e1900 */
[----:B-1----:R-:W-:-:S05]  /*0370*/  IMAD.WIDE.U32 R14, R15, 0x4, R10 ;  /* 0x000000040f0e7825 */ /* 0x002fca00078e000a */
[----:B--2---:R2:W5:Y:S04]  /*0380*/  ATOMG.E.EXCH.STRONG.GPU PT, RZ, desc[UR4][R14.64], R13 ;  /* 0x8000000d0eff79a8 */ /* 0x004568000c1ef104 */
[----:B------:R2:W5:Y:S02]  /*0390*/  LDG.E R12, desc[UR4][R2.64+0x24] ;  /* 0x00002404020c7981 */ /* 0x000564000c1e1900 */
.L_x_85:
[----:B------:R-:W-:Y:S05]  /*03a0*/  BSYNC.RECONVERGENT B1 ;  /* 0x0000000000017941 */ /* 0x000fea0003800200 */
.L_x_84:
[----:B------:R-:W-:-:S04]  /*03b0*/  IADD3 R17, PT, PT, R17, 0x1, RZ ;  /* 0x0000000111117810 */ /* 0x000fc80007ffe0ff */
[----:B-----5:R-:W-:-:S13]  /*03c0*/  ISETP.GE.U32.AND P0, PT, R17, R12, PT ;  /* 0x0000000c1100720c */ /* 0x020fda0003f06070 */
[----:B------:R-:W-:Y:S05]  /*03d0*/  @!P0 BRA `(.L_x_86) ;  /* 0xfffffffc00c48947 */ /* 0x000fea000383ffff */
.L_x_83:
[----:B------:R-:W-:Y:S05]  /*03e0*/  BSYNC.RECONVERGENT B0 ;  /* 0x0000000000007941 */ /* 0x000fea0003800200 */
.L_x_82:
[----:B-----5:R-:W-:Y:S01]  /*03f0*/  ATOMG.E.EXCH.64.STRONG.GPU PT, RZ, desc[UR4][R4.64+0x8], R6 ;  /* 0x8000080604ff79a8 */ /* 0x020fe2000c1ef504 */
[----:B------:R-:W-:Y:S05]  /*0400*/  EXIT ;  /* 0x000000000000794d */ /* 0x000fea0003800000 */
.L_x_81:
[----:B------:R-:W2:Y:S01]  /*0410*/  LDG.E R0, desc[UR4][R2.64+0x24] ;  /* 0x0000240402007981 */ /* 0x000ea2000c1e1900 */
[----:B------:R-:W0:Y:S01]  /*0420*/  LDC R15, c[0x0][0x3b0] ;  /* 0x0000ec00ff0f7b82 */ /* 0x000e220000000800 */
[----:B--2---:R-:W-:-:S05]  /*0430*/  VIADD R0, R0, 0xffffffff ;  /* 0xffffffff00007836 */ /* 0x004fca0000000000 */
[----:B0-----:R-:W-:-:S13]  /*0440*/  ISETP.GE.U32.AND P0, PT, R0, R15, PT ;  /* 0x0000000f0000720c */ /* 0x001fda0003f06070 */
[----:B------:R-:W-:Y:S05]  /*0450*/  @P0 EXIT ;  /* 0x000000000000094d */ /* 0x000fea0003800000 */
[----:B------:R-:W0:Y:S01]  /*0460*/  LDC.64 R12, c[0x0][0x390] ;  /* 0x0000e400ff0c7b82 */ /* 0x000e220000000a00 */
[----:B------:R-:W-:Y:S01]  /*0470*/  MOV R8, 0x1 ;  /* 0x0000000100087802 */ /* 0x000fe20000000f00 */
[----:B------:R-:W-:Y:S02]  /*0480*/  IMAD.MOV.U32 R9, RZ, RZ, 0x0 ;  /* 0x00000000ff097424 */ /* 0x000fe400078e00ff */
[----:B0-----:R-:W-:-:S06]  /*0490*/  IMAD.WIDE.U32 R12, R7, 0x8, R12 ;  /* 0x00000008070c7825 */ /* 0x001fcc00078e000c */
[----:B------:R0:W5:Y:S04]  /*04a0*/  ATOMG.E.ADD.64.STRONG.GPU PT, R12, desc[UR4][R12.64], R8 ;  /* 0x800000080c0c79a8 */ /* 0x00016800081ef504 */
[----:B------:R-:W2:Y:S01]  /*04b0*/  LDG.E R0, desc[UR4][R2.64+0x24] ;  /* 0x0000240402007981 */ /* 0x000ea2000c1e1900 */
[----:B------:R-:W-:Y:S01]  /*04c0*/  BSSY.RECONVERGENT B0, `(.L_x_87) ;  /* 0x0000016000007945 */ /* 0x000fe20003800200 */
[----:B--2---:R-:W-:-:S13]  /*04d0*/  ISETP.NE.AND P0, PT, R0, RZ, PT ;  /* 0x000000ff0000720c */ /* 0x004fda0003f05270 */
[----:B0-----:R-:W-:Y:S05]  /*04e0*/  @!P0 BRA `(.L_x_88) ;  /* 0x00000000004c8947 */ /* 0x001fea0003800000 */
[----:B------:R-:W0:Y:S01]  /*04f0*/  LDC.64 R10, c[0x0][0x3a0] ;  /* 0x0000e800ff0a7b82 */ /* 0x000e220000000a00 */
[----:B------:R-:W-:Y:S02]  /*0500*/  HFMA2 R6, -RZ, RZ, 0, 0 ;  /* 0x00000000ff067431 */ /* 0x000fe400000001ff */
[----:B------:R-:W-:-:S05]  /*0510*/  IMAD R18, R15, UR6, RZ ;  /* 0x000000060f127c24 */ /* 0x000fca000f8e02ff */
[----:B------:R-:W1:Y:S02]  /*0520*/  LDC.64 R8, c[0x0][0x388] ;  /* 0x0000e200ff087b82 */ /* 0x000e640000000a00 */
.L_x_91:
        /* <DEDUP_REMOVED lines=11> */
.L_x_90:
[----:B------:R-:W-:Y:S05]  /*05e0*/  BSYNC.RECONVERGENT B1 ;  /* 0x0000000000017941 */ /* 0x000fea0003800200 */
.L_x_89:
[----:B------:R-:W-:-:S04]  /*05f0*/  IADD3 R6, PT, PT, R6, 0x1, RZ ;  /* 0x0000000106067810 */ /* 0x000fc80007ffe0ff */
[----:B-----5:R-:W-:-:S13]  /*0600*/  ISETP.GE.U32.AND P0, PT, R6, R0, PT ;  /* 0x000000000600720c */ /* 0x020fda0003f06070 */
[----:B------:R-:W-:Y:S05]  /*0610*/  @!P0 BRA `(.L_x_91) ;  /* 0xfffffffc00c48947 */ /* 0x000fea000383ffff */
.L_x_88:
[----:B------:R-:W-:Y:S05]  /*0620*/  BSYNC.RECONVERGENT B0 ;  /* 0x0000000000007941 */ /* 0x000fea0003800200 */
.L_x_87:
[----:B-----5:R-:W-:-:S05]  /*0630*/  IADD3 R6, P0, PT, R12, 0x1, RZ ;  /* 0x000000010c067810 */ /* 0x020fca0007f1e0ff */
[----:B------:R-:W-:-:S05]  /*0640*/  IMAD.X R7, RZ, RZ, R13, P0 ;  /* 0x000000ffff077224 */ /* 0x000fca00000e060d */
[----:B------:R-:W-:Y:S04]  /*0650*/  ATOMG.E.EXCH.64.STRONG.GPU PT, RZ, desc[UR4][R4.64+0x8], R6 ;  /* 0x8000080604ff79a8 */ /* 0x000fe8000c1ef504 */
[----:B--2---:R-:W2:Y:S04]  /*0660*/  LDG.E.64 R2, desc[UR4][R2.64+0x18] ;  /* 0x0000180402027981 */ /* 0x004ea8000c1e1b00 */
[----:B--2---:R-:W-:Y:S01]  /*0670*/  ATOMG.E.EXCH.64.STRONG.GPU PT, RZ, desc[UR4][R4.64+0x18], R2 ;  /* 0x8000180204ff79a8 */ /* 0x004fe2000c1ef504 */
[----:B------:R-:W-:Y:S05]  /*0680*/  EXIT ;  /* 0x000000000000794d */ /* 0x000fea0003800000 */
.L_x_92:
        /* <DEDUP_REMOVED lines=15> */
.L_x_98:


//--------------------- .nv.shared._Z29atomic_graph_traversal_kernelPK10AtomicNodePK10AtomicEdgePKjjPjS7_S7_mjj --------------------------
	.section	.nv.shared._Z29atomic_graph_traversal_kernelPK10AtomicNodePK10AtomicEdgePKjjPjS7_S7_mjj,"aw",@nobits
	.sectionflags	@""
	.align	4
.nv.shared._Z29atomic_graph_traversal_kernelPK10AtomicNodePK10AtomicEdgePKjjPjS7_S7_mjj:
	.zero		2060


//--------------------- .nv.shared.reserved.0     --------------------------
	.section	.nv.shared.reserved.0,"aw",@nobits
	.weak		__nv_reservedSMEM_offset_0_alias
	.size		__nv_reservedSMEM_offset_0_alias, 0, 64
	.other		__nv_reservedSMEM_offset_0_alias,@"STO_CUDA_RESERVED_SHARED STV_DEFAULT"
__nv_reservedSMEM_offset_0_alias:
	.zero		0
	.zero		64


//--------------------- .nv.constant0._Z29atomic_graph_traversal_kernelPK10AtomicNodePK10AtomicEdgePKjjPjS7_S7_mjj --------------------------
	.section	.nv.constant0._Z29atomic_graph_traversal_kernelPK10AtomicNodePK10AtomicEdgePKjjPjS7_S7_mjj,"a",@progbits
	.sectionflags	@""
	.align	4
.nv.constant0._Z29atomic_graph_traversal_kernelPK10AtomicNodePK10AtomicEdgePKjjPjS7_S7_mjj:
	.zero		968


//--------------------- .nv.constant0._Z31atomic_similarity_search_kernelPKfPKmS0_PjS2_jjj --------------------------
	.section	.nv.constant0._Z31atomic_similarity_search_kernelPKfPKmS0_PjS2_jjj,"a",@progbits
	.sectionflags	@""
	.align	4
.nv.constant0._Z31atomic_similarity_search_kernelPKfPKmS0_PjS2_jjj:
	.zero		948


//--------------------- .nv.constant0._Z26atomic_edge_updates_kernelP10AtomicEdgePjPK12AtomicUpdatejjj --------------------------
	.section	.nv.constant0._Z26atomic_edge_updates_kernelP10AtomicEdgePjPK12AtomicUpdatejjj,"a",@progbits
	.sectionflags	@""
	.align	4
.nv.constant0._Z26atomic_edge_updates_kernelP10AtomicEdgePjPK12AtomicUpdatejjj:
	.zero		932


//--------------------- .nv.constant0._Z26atomic_node_updates_kernelP10AtomicNodePfPmPK12AtomicUpdatePKfjjj --------------------------
	.section	.nv.constant0._Z26atomic_node_updates_kernelP10AtomicNodePfPmPK12AtomicUpdatePKfjjj,"a",@progbits
	.sectionflags	@""
	.align	4
.nv.constant0._Z26atomic_node_updates_kernelP10AtomicNodePfPmPK12AtomicUpdatePKfjjj:
	.zero		948


//--------------------- SYMBOLS --------------------------

	.type		.nv.reservedSmem.offset0,@object
	.size		.nv.reservedSmem.offset0,0x4
	.type		.nv.reservedSmem.cap,@object
	.size		.nv.reservedSmem.cap,0x4
